	.target	sm_100a

	.elftype	@"ET_EXEC"


//--------------------- .note.nv.tkinfo           --------------------------
	.section	.note.nv.tkinfo,"",@"SHT_NOTE"
	.sectionflags	@"SHF_NOTE_NV_TKINFO"
	.tkinfo
        /*0018*/ 	.word	0x00000002
        /*0030*/ 	.string	""
        /*0030*/ 	.string	"ptxas"
        /*0030*/ 	.string	"Cuda compilation tools, release 13.0, V13.0.88"
        /*0030*/ 	.string	"Build cuda_13.0.r13.0/compiler.36424714_0"
        /*0030*/ 	.string	"-arch sm_100a -m 64 "



//--------------------- .note.nv.cuinfo           --------------------------
	.section	.note.nv.cuinfo,"",@"SHT_NOTE"
	.sectionflags	@"SHF_NOTE_NV_CUINFO"
        /*0018*/ 	.short	0x0002
        /*001a*/ 	.short	0x0064
        /*001c*/ 	.short	0x0082
	.zero		2


//--------------------- .nv.info                  --------------------------
	.section	.nv.info,"",@"SHT_CUDA_INFO"
	.align	4


	//----- nvinfo : EIATTR_REGCOUNT
	.align		4
        /*0000*/ 	.byte	0x04, 0x2f
        /*0002*/ 	.short	(.L_19 - .L_18)
	.align		4
.L_18:
        /*0004*/ 	.word	index@(_ZN7cutlass13device_kernelINS_4gemm6kernel13GemmUniversalIN4cute5tupleIJiiiiEEENS1_10collective13CollectiveMmaINS1_35MainloopSm100TmaUmmaWarpSpecializedILi20ELi2ELi4ENS5_IJNS4_1CILi2EEENSA_ILi1EEESC_EEEEENS5_IJNSA_ILi256EEENSA_ILi64EEESG_EEENS_12float_e5m2_tENS5_IJlSC_lEEESI_SJ_NS4_8TiledMMAINS4_8MMA_AtomIJNS4_10MMA_TraitsINS4_25SM100_MMA_F8F6F4_2x1SM_SSEJSI_SI_fSF_SG_NS4_17integral_constantINS4_4UMMA5MajorELSQ_0EEESR_NSO_INSP_7ScaleInELSS_0EEEST_EEEEEENS4_6LayoutINS5_IJSC_SC_SC_EEENS5_IJNSA_ILi0EEESY_SY_EEEEENS5_IJNS4_10UnderscoreES11_S11_EEEEENS4_18SM100_TMA_2SM_LOADENS4_14ComposedLayoutINS4_7SwizzleILi2ELi4ELi3EEENS4_18smem_ptr_flag_bitsILi8EEENSW_INS5_IJNSA_ILi8EEESG_EEENS5_IJSG_SC_EEEEEEEvNS4_8identityES14_S1E_vS1F_EENS_8epilogue10collective18CollectiveEpilogueINS1H_23Sm100TmaWarpSpecializedILi1ELi1ELi64ELb0ELb0EEEJNS5_IJNSA_ILi128EEESG_SG_EEENS5_IJNSW_IS1M_SC_EENSW_ISG_SC_EEEEESI_SJ_SI_SJ_NS1H_6fusion15FusionCallbacksIS1L_NS1R_17LinearCombinationISI_fSI_fLNS_15FloatRoundStyleE2EEES1N_S1Q_JEEENS4_5SM1004TMEM4LOAD26SM100_TMEM_LOAD_32dp32b64xENS4_13SM90_TMA_LOADES1E_NS4_39AutoVectorizingCopyWithAssumedAlignmentILi128EEENS4_14SM90_TMA_STOREES1E_S23_S23_EEEvvEEEEvNT_6ParamsE)
        /*0008*/ 	.word	0x000000c2


	//----- nvinfo : EIATTR_FRAME_SIZE
	.align		4
.L_19:
        /*000c*/ 	.byte	0x04, 0x11
        /*000e*/ 	.short	(.L_21 - .L_20)
	.align		4
.L_20:
        /*0010*/ 	.word	index@($__internal_2_$__cuda_sm10x_tcgen05_guardrail_trap_unallocated_columns_being_dealloced)
        /*0014*/ 	.word	0x00000000


	//----- nvinfo : EIATTR_FRAME_SIZE
	.align		4
.L_21:
        /*0018*/ 	.byte	0x04, 0x11
        /*001a*/ 	.short	(.L_23 - .L_22)
	.align		4
.L_22:
        /*001c*/ 	.word	index@($__internal_1_$__cuda_sm10x_tcgen05_guardrail_trap_phase_invalid_during_alloc)
        /*0020*/ 	.word	0x00000000


	//----- nvinfo : EIATTR_FRAME_SIZE
	.align		4
.L_23:
        /*0024*/ 	.byte	0x04, 0x11
        /*0026*/ 	.short	(.L_25 - .L_24)
	.align		4
.L_24:
        /*0028*/ 	.word	index@($__internal_0_$__cuda_sm10x_tcgen05_guardrail_trap_col_being_dealloced_not_returned_by_alloc)
        /*002c*/ 	.word	0x00000000


	//----- nvinfo : EIATTR_FRAME_SIZE
	.align		4
.L_25:
        /*0030*/ 	.byte	0x04, 0x11
        /*0032*/ 	.short	(.L_27 - .L_26)
	.align		4
.L_26:
        /*0034*/ 	.word	index@(_ZN7cutlass13device_kernelINS_4gemm6kernel13GemmUniversalIN4cute5tupleIJiiiiEEENS1_10collective13CollectiveMmaINS1_35MainloopSm100TmaUmmaWarpSpecializedILi20ELi2ELi4ENS5_IJNS4_1CILi2EEENSA_ILi1EEESC_EEEEENS5_IJNSA_ILi256EEENSA_ILi64EEESG_EEENS_12float_e5m2_tENS5_IJlSC_lEEESI_SJ_NS4_8TiledMMAINS4_8MMA_AtomIJNS4_10MMA_TraitsINS4_25SM100_MMA_F8F6F4_2x1SM_SSEJSI_SI_fSF_SG_NS4_17integral_constantINS4_4UMMA5MajorELSQ_0EEESR_NSO_INSP_7ScaleInELSS_0EEEST_EEEEEENS4_6LayoutINS5_IJSC_SC_SC_EEENS5_IJNSA_ILi0EEESY_SY_EEEEENS5_IJNS4_10UnderscoreES11_S11_EEEEENS4_18SM100_TMA_2SM_LOADENS4_14ComposedLayoutINS4_7SwizzleILi2ELi4ELi3EEENS4_18smem_ptr_flag_bitsILi8EEENSW_INS5_IJNSA_ILi8EEESG_EEENS5_IJSG_SC_EEEEEEEvNS4_8identityES14_S1E_vS1F_EENS_8epilogue10collective18CollectiveEpilogueINS1H_23Sm100TmaWarpSpecializedILi1ELi1ELi64ELb0ELb0EEEJNS5_IJNSA_ILi128EEESG_SG_EEENS5_IJNSW_IS1M_SC_EENSW_ISG_SC_EEEEESI_SJ_SI_SJ_NS1H_6fusion15FusionCallbacksIS1L_NS1R_17LinearCombinationISI_fSI_fLNS_15FloatRoundStyleE2EEES1N_S1Q_JEEENS4_5SM1004TMEM4LOAD26SM100_TMEM_LOAD_32dp32b64xENS4_13SM90_TMA_LOADES1E_NS4_39AutoVectorizingCopyWithAssumedAlignmentILi128EEENS4_14SM90_TMA_STOREES1E_S23_S23_EEEvvEEEEvNT_6ParamsE)
        /*0038*/ 	.word	0x00000000


	//----- nvinfo : EIATTR_MIN_STACK_SIZE
	.align		4
.L_27:
        /*003c*/ 	.byte	0x04, 0x12
        /*003e*/ 	.short	(.L_29 - .L_28)
	.align		4
.L_28:
        /*0040*/ 	.word	index@(_ZN7cutlass13device_kernelINS_4gemm6kernel13GemmUniversalIN4cute5tupleIJiiiiEEENS1_10collective13CollectiveMmaINS1_35MainloopSm100TmaUmmaWarpSpecializedILi20ELi2ELi4ENS5_IJNS4_1CILi2EEENSA_ILi1EEESC_EEEEENS5_IJNSA_ILi256EEENSA_ILi64EEESG_EEENS_12float_e5m2_tENS5_IJlSC_lEEESI_SJ_NS4_8TiledMMAINS4_8MMA_AtomIJNS4_10MMA_TraitsINS4_25SM100_MMA_F8F6F4_2x1SM_SSEJSI_SI_fSF_SG_NS4_17integral_constantINS4_4UMMA5MajorELSQ_0EEESR_NSO_INSP_7ScaleInELSS_0EEEST_EEEEEENS4_6LayoutINS5_IJSC_SC_SC_EEENS5_IJNSA_ILi0EEESY_SY_EEEEENS5_IJNS4_10UnderscoreES11_S11_EEEEENS4_18SM100_TMA_2SM_LOADENS4_14ComposedLayoutINS4_7SwizzleILi2ELi4ELi3EEENS4_18smem_ptr_flag_bitsILi8EEENSW_INS5_IJNSA_ILi8EEESG_EEENS5_IJSG_SC_EEEEEEEvNS4_8identityES14_S1E_vS1F_EENS_8epilogue10collective18CollectiveEpilogueINS1H_23Sm100TmaWarpSpecializedILi1ELi1ELi64ELb0ELb0EEEJNS5_IJNSA_ILi128EEESG_SG_EEENS5_IJNSW_IS1M_SC_EENSW_ISG_SC_EEEEESI_SJ_SI_SJ_NS1H_6fusion15FusionCallbacksIS1L_NS1R_17LinearCombinationISI_fSI_fLNS_15FloatRoundStyleE2EEES1N_S1Q_JEEENS4_5SM1004TMEM4LOAD26SM100_TMEM_LOAD_32dp32b64xENS4_13SM90_TMA_LOADES1E_NS4_39AutoVectorizingCopyWithAssumedAlignmentILi128EEENS4_14SM90_TMA_STOREES1E_S23_S23_EEEvvEEEEvNT_6ParamsE)
        /*0044*/ 	.word	0x00000000
.L_29:


//--------------------- .nv.compat                --------------------------
	.section	.nv.compat,"",@"SHT_CUDA_COMPAT_INFO"
	.align	4
        /*0000*/ 	.byte	0x02, 0x09, 0x01, 0x00, 0x02, 0x02, 0x02, 0x00, 0x02, 0x05, 0x05, 0x00, 0x03, 0x07, 0x01, 0x01
        /*0010*/ 	.byte	0x02, 0x03, 0x01, 0x00, 0x02, 0x06, 0x01, 0x00, 0x04, 0x0b, 0x08, 0x00, 0x09, 0x00, 0x00, 0x00
        /*0020*/ 	.byte	0x00, 0x00, 0x00, 0x00


//--------------------- .nv.info._ZN7cutlass13device_kernelINS_4gemm6kernel13GemmUniversalIN4cute5tupleIJiiiiEEENS1_10collective13CollectiveMmaINS1_35MainloopSm100TmaUmmaWarpSpecializedILi20ELi2ELi4ENS5_IJNS4_1CILi2EEENSA_ILi1EEESC_EEEEENS5_IJNSA_ILi256EEENSA_ILi64EEESG_EEENS_12float_e5m2_tENS5_IJlSC_lEEESI_SJ_NS4_8TiledMMAINS4_8MMA_AtomIJNS4_10MMA_TraitsINS4_25SM100_MMA_F8F6F4_2x1SM_SSEJSI_SI_fSF_SG_NS4_17integral_constantINS4_4UMMA5MajorELSQ_0EEESR_NSO_INSP_7ScaleInELSS_0EEEST_EEEEEENS4_6LayoutINS5_IJSC_SC_SC_EEENS5_IJNSA_ILi0EEESY_SY_EEEEENS5_IJNS4_10UnderscoreES11_S11_EEEEENS4_18SM100_TMA_2SM_LOADENS4_14ComposedLayoutINS4_7SwizzleILi2ELi4ELi3EEENS4_18smem_ptr_flag_bitsILi8EEENSW_INS5_IJNSA_ILi8EEESG_EEENS5_IJSG_SC_EEEEEEEvNS4_8identityES14_S1E_vS1F_EENS_8epilogue10collective18CollectiveEpilogueINS1H_23Sm100TmaWarpSpecializedILi1ELi1ELi64ELb0ELb0EEEJNS5_IJNSA_ILi128EEESG_SG_EEENS5_IJNSW_IS1M_SC_EENSW_ISG_SC_EEEEESI_SJ_SI_SJ_NS1H_6fusion15FusionCallbacksIS1L_NS1R_17LinearCombinationISI_fSI_fLNS_15FloatRoundStyleE2EEES1N_S1Q_JEEENS4_5SM1004TMEM4LOAD26SM100_TMEM_LOAD_32dp32b64xENS4_13SM90_TMA_LOADES1E_NS4_39AutoVectorizingCopyWithAssumedAlignmentILi128EEENS4_14SM90_TMA_STOREES1E_S23_S23_EEEvvEEEEvNT_6ParamsE --------------------------
	.section	.nv.info._ZN7cutlass13device_kernelINS_4gemm6kernel13GemmUniversalIN4cute5tupleIJiiiiEEENS1_10collective13CollectiveMmaINS1_35MainloopSm100TmaUmmaWarpSpecializedILi20ELi2ELi4ENS5_IJNS4_1CILi2EEENSA_ILi1EEESC_EEEEENS5_IJNSA_ILi256EEENSA_ILi64EEESG_EEENS_12float_e5m2_tENS5_IJlSC_lEEESI_SJ_NS4_8TiledMMAINS4_8MMA_AtomIJNS4_10MMA_TraitsINS4_25SM100_MMA_F8F6F4_2x1SM_SSEJSI_SI_fSF_SG_NS4_17integral_constantINS4_4UMMA5MajorELSQ_0EEESR_NSO_INSP_7ScaleInELSS_0EEEST_EEEEEENS4_6LayoutINS5_IJSC_SC_SC_EEENS5_IJNSA_ILi0EEESY_SY_EEEEENS5_IJNS4_10UnderscoreES11_S11_EEEEENS4_18SM100_TMA_2SM_LOADENS4_14ComposedLayoutINS4_7SwizzleILi2ELi4ELi3EEENS4_18smem_ptr_flag_bitsILi8EEENSW_INS5_IJNSA_ILi8EEESG_EEENS5_IJSG_SC_EEEEEEEvNS4_8identityES14_S1E_vS1F_EENS_8epilogue10collective18CollectiveEpilogueINS1H_23Sm100TmaWarpSpecializedILi1ELi1ELi64ELb0ELb0EEEJNS5_IJNSA_ILi128EEESG_SG_EEENS5_IJNSW_IS1M_SC_EENSW_ISG_SC_EEEEESI_SJ_SI_SJ_NS1H_6fusion15FusionCallbacksIS1L_NS1R_17LinearCombinationISI_fSI_fLNS_15FloatRoundStyleE2EEES1N_S1Q_JEEENS4_5SM1004TMEM4LOAD26SM100_TMEM_LOAD_32dp32b64xENS4_13SM90_TMA_LOADES1E_NS4_39AutoVectorizingCopyWithAssumedAlignmentILi128EEENS4_14SM90_TMA_STOREES1E_S23_S23_EEEvvEEEEvNT_6ParamsE,"",@"SHT_CUDA_INFO"
	.sectionflags	@""
	.align	4


	//----- nvinfo : EIATTR_CUDA_API_VERSION
	.align		4
        /*0000*/ 	.byte	0x04, 0x37
        /*0002*/ 	.short	(.L_31 - .L_30)
.L_30:
        /*0004*/ 	.word	0x00000082


	//----- nvinfo : EIATTR_KPARAM_INFO
	.align		4
.L_31:
        /*0008*/ 	.byte	0x04, 0x17
        /*000a*/ 	.short	(.L_33 - .L_32)
.L_32:
        /*000c*/ 	.word	0x00000000
        /*0010*/ 	.short	0x0000
        /*0012*/ 	.short	0x0000
        /*0014*/ 	.byte	0x00, 0xf0, 0x01, 0x20


	//----- nvinfo : EIATTR_AT_ENTRY_FRAGMENTS
	.align		4
.L_33:
        /*0018*/ 	.byte	0x04, 0x4f
        /*001a*/ 	.short	(.L_35 - .L_34)


	//   ....[0]....
.L_34:
        /*001c*/ 	.word	0x00000007


	//----- nvinfo : EIATTR_RESERVED_SMEM_USED
	.align		4
.L_35:
        /*0020*/ 	.byte	0x01, 0x41
	.zero		2


	//----- nvinfo : EIATTR_SPARSE_MMA_MASK
	.align		4
        /*0024*/ 	.byte	0x03, 0x50
        /*0026*/ 	.short	0x0000


	//----- nvinfo : EIATTR_TCGEN05_2CTA_USED
	.align		4
        /*0028*/ 	.byte	0x01, 0x52
	.zero		2


	//----- nvinfo : EIATTR_MAXREG_COUNT
	.align		4
        /*002c*/ 	.byte	0x03, 0x1b
        /*002e*/ 	.short	0x00ff


	//----- nvinfo : EIATTR_NUM_BARRIERS
	.align		4
        /*0030*/ 	.byte	0x02, 0x4c
        /*0032*/ 	.byte	0x07
	.zero		1


	//----- nvinfo : EIATTR_EXTERNS
	.align		4
        /*0034*/ 	.byte	0x04, 0x0f
        /*0036*/ 	.short	(.L_37 - .L_36)


	//   ....[0]....
	.align		4
.L_36:
        /*0038*/ 	.word	index@(__assertfail)


	//----- nvinfo : EIATTR_MERCURY_ISA_VERSION
	.align		4
.L_37:
        /*003c*/ 	.byte	0x03, 0x5f
        /*003e*/ 	.short	0x0101


	//----- nvinfo : EIATTR_INT_WARP_WIDE_INSTR_OFFSETS
	.align		4
        /*0040*/ 	.byte	0x04, 0x31
        /*0042*/ 	.short	(.L_39 - .L_38)


	//   ....[0]....
.L_38:
        /*0044*/ 	.word	0x00000ee0


	//   ....[1]....
        /*0048*/ 	.word	0x00000f80


	//   ....[2]....
        /*004c*/ 	.word	0x000022e0


	//   ....[3]....
        /*0050*/ 	.word	0x000049e0


	//   ....[4]....
        /*0054*/ 	.word	0x00004a00


	//   ....[5]....
        /*0058*/ 	.word	0x00004a30


	//   ....[6]....
        /*005c*/ 	.word	0x00005440


	//   ....[7]....
        /*0060*/ 	.word	0x00005560


	//----- nvinfo : EIATTR_COOP_GROUP_MASK_REGIDS
	.align		4
.L_39:
        /*0064*/ 	.byte	0x04, 0x29
        /*0066*/ 	.short	(.L_41 - .L_40)


	//   ....[0]....
.L_40:
        /*0068*/ 	.word	0xffffffff


	//   ....[1]....
        /*006c*/ 	.word	0xffffffff


	//   ....[2]....
        /*0070*/ 	.word	0xffffffff


	//   ....[3]....
        /*0074*/ 	.word	0xffffffff


	//   ....[4]....
        /*0078*/ 	.word	0xffffffff


	//   ....[5]....
        /*007c*/ 	.word	0xffffffff


	//   ....[6]....
        /*0080*/ 	.word	0xffffffff


	//   ....[7]....
        /*0084*/ 	.word	0xffffffff


	//   ....[8]....
        /*0088*/ 	.word	0xffffffff


	//   ....[9]....
        /*008c*/ 	.word	0xffffffff


	//   ....[10]....
        /*0090*/ 	.word	0xffffffff


	//   ....[11]....
        /*0094*/ 	.word	0xffffffff


	//   ....[12]....
        /*0098*/ 	.word	0xffffffff


	//   ....[13]....
        /*009c*/ 	.word	0xffffffff


	//----- nvinfo : EIATTR_COOP_GROUP_INSTR_OFFSETS
	.align		4
.L_41:
        /*00a0*/ 	.byte	0x04, 0x28
        /*00a2*/ 	.short	(.L_43 - .L_42)


	//   ....[0]....
.L_42:
        /*00a4*/ 	.word	0x000000c0


	//   ....[1]....
        /*00a8*/ 	.word	0x00000500


	//   ....[2]....
        /*00ac*/ 	.word	0x000008b0


	//   ....[3]....
        /*00b0*/ 	.word	0x000009e0


	//   ....[4]....
        /*00b4*/ 	.word	0x00000ad0


	//   ....[5]....
        /*00b8*/ 	.word	0x00000c30


	//   ....[6]....
        /*00bc*/ 	.word	0x00000dc0


	//   ....[7]....
        /*00c0*/ 	.word	0x00001000


	//   ....[8]....
        /*00c4*/ 	.word	0x000021c0


	//   ....[9]....
        /*00c8*/ 	.word	0x000038a0


	//   ....[10]....
        /*00cc*/ 	.word	0x00003d70


	//   ....[11]....
        /*00d0*/ 	.word	0x00003da0


	//   ....[12]....
        /*00d4*/ 	.word	0x000048e0


	//   ....[13]....
        /*00d8*/ 	.word	0x00004af0


	//----- nvinfo : EIATTR_VRC_CTA_INIT_COUNT
	.align		4
.L_43:
        /*00dc*/ 	.byte	0x02, 0x4a
        /*00de*/ 	.byte	0x80
	.zero		1


	//----- nvinfo : EIATTR_SYSCALL_OFFSETS
	.align		4
        /*00e0*/ 	.byte	0x04, 0x46
        /*00e2*/ 	.short	(.L_45 - .L_44)


	//   ....[0]....
.L_44:
        /*00e4*/ 	.word	0x00005f20


	//   ....[1]....
        /*00e8*/ 	.word	0x00006060


	//   ....[2]....
        /*00ec*/ 	.word	0x00006800


	//----- nvinfo : EIATTR_MBARRIER_INSTR_OFFSETS
	.align		4
.L_45:
        /*00f0*/ 	.byte	0x04, 0x39
        /*00f2*/ 	.short	(.L_47 - .L_46)


	//   ....[0]....
.L_46:
        /*00f4*/ 	.word	0x00000610
        /*00f8*/ 	.word	0x000000ff
        /*00fc*/ 	.word	0x00000000
        /*0100*/ 	.short	0x0100
        /*0102*/ 	.byte	0x08
	.zero		1


	//   ....[1]....
        /*0104*/ 	.word	0x00000620
        /*0108*/ 	.word	0x000000ff
        /*010c*/ 	.word	0x000000a0
        /*0110*/ 	.short	0x0100
        /*0112*/ 	.byte	0x08
	.zero		1


	//   ....[2]....
        /*0114*/ 	.word	0x00000630
        /*0118*/ 	.word	0x000000ff
        /*011c*/ 	.word	0x00000008
        /*0120*/ 	.short	0x0100
        /*0122*/ 	.byte	0x08
	.zero		1


	//   ....[3]....
        /*0124*/ 	.word	0x00000640
        /*0128*/ 	.word	0x000000ff
        /*012c*/ 	.word	0x000000a8
        /*0130*/ 	.short	0x0100
        /*0132*/ 	.byte	0x08
	.zero		1


	//   ....[4]....
        /*0134*/ 	.word	0x00000650
        /*0138*/ 	.word	0x000000ff
        /*013c*/ 	.word	0x00000010
        /*0140*/ 	.short	0x0100
        /*0142*/ 	.byte	0x08
	.zero		1


	//   ....[5]....
        /*0144*/ 	.word	0x00000660
        /*0148*/ 	.word	0x000000ff
        /*014c*/ 	.word	0x000000b0
        /*0150*/ 	.short	0x0100
        /*0152*/ 	.byte	0x08
	.zero		1


	//   ....[6]....
        /*0154*/ 	.word	0x00000670
        /*0158*/ 	.word	0x000000ff
        /*015c*/ 	.word	0x00000018
        /*0160*/ 	.short	0x0100
        /*0162*/ 	.byte	0x08
	.zero		1


	//   ....[7]....
        /*0164*/ 	.word	0x00000680
        /*0168*/ 	.word	0x000000ff
        /*016c*/ 	.word	0x000000b8
        /*0170*/ 	.short	0x0100
        /*0172*/ 	.byte	0x08
	.zero		1


	//   ....[8]....
        /*0174*/ 	.word	0x00000690
        /*0178*/ 	.word	0x000000ff
        /*017c*/ 	.word	0x00000020
        /*0180*/ 	.short	0x0100
        /*0182*/ 	.byte	0x08
	.zero		1


	//   ....[9]....
        /*0184*/ 	.word	0x000006a0
        /*0188*/ 	.word	0x000000ff
        /*018c*/ 	.word	0x000000c0
        /*0190*/ 	.short	0x0100
        /*0192*/ 	.byte	0x08
	.zero		1


	//   ....[10]....
        /*0194*/ 	.word	0x000006b0
        /*0198*/ 	.word	0x000000ff
        /*019c*/ 	.word	0x00000028
        /*01a0*/ 	.short	0x0100
        /*01a2*/ 	.byte	0x08
	.zero		1


	//   ....[11]....
        /*01a4*/ 	.word	0x000006c0
        /*01a8*/ 	.word	0x000000ff
        /*01ac*/ 	.word	0x000000c8
        /*01b0*/ 	.short	0x0100
        /*01b2*/ 	.byte	0x08
	.zero		1


	//   ....[12]....
        /*01b4*/ 	.word	0x000006d0
        /*01b8*/ 	.word	0x000000ff
        /*01bc*/ 	.word	0x00000030
        /*01c0*/ 	.short	0x0100
        /*01c2*/ 	.byte	0x08
	.zero		1


	//   ....[13]....
        /*01c4*/ 	.word	0x000006e0
        /*01c8*/ 	.word	0x000000ff
        /*01cc*/ 	.word	0x000000d0
        /*01d0*/ 	.short	0x0100
        /*01d2*/ 	.byte	0x08
	.zero		1


	//   ....[14]....
        /*01d4*/ 	.word	0x000006f0
        /*01d8*/ 	.word	0x000000ff
        /*01dc*/ 	.word	0x00000038
        /*01e0*/ 	.short	0x0100
        /*01e2*/ 	.byte	0x08
	.zero		1


	//   ....[15]....
        /*01e4*/ 	.word	0x00000700
        /*01e8*/ 	.word	0x000000ff
        /*01ec*/ 	.word	0x000000d8
        /*01f0*/ 	.short	0x0100
        /*01f2*/ 	.byte	0x08
	.zero		1


	//   ....[16]....
        /*01f4*/ 	.word	0x00000710
        /*01f8*/ 	.word	0x000000ff
        /*01fc*/ 	.word	0x00000040
        /*0200*/ 	.short	0x0100
        /*0202*/ 	.byte	0x08
	.zero		1


	//   ....[17]....
        /*0204*/ 	.word	0x00000720
        /*0208*/ 	.word	0x000000ff
        /*020c*/ 	.word	0x000000e0
        /*0210*/ 	.short	0x0100
        /*0212*/ 	.byte	0x08
	.zero		1


	//   ....[18]....
        /*0214*/ 	.word	0x00000730
        /*0218*/ 	.word	0x000000ff
        /*021c*/ 	.word	0x00000048
        /*0220*/ 	.short	0x0100
        /*0222*/ 	.byte	0x08
	.zero		1


	//   ....[19]....
        /*0224*/ 	.word	0x00000740
        /*0228*/ 	.word	0x000000ff
        /*022c*/ 	.word	0x000000e8
        /*0230*/ 	.short	0x0100
        /*0232*/ 	.byte	0x08
	.zero		1


	//   ....[20]....
        /*0234*/ 	.word	0x00000750
        /*0238*/ 	.word	0x000000ff
        /*023c*/ 	.word	0x00000050
        /*0240*/ 	.short	0x0100
        /*0242*/ 	.byte	0x08
	.zero		1


	//   ....[21]....
        /*0244*/ 	.word	0x00000760
        /*0248*/ 	.word	0x000000ff
        /*024c*/ 	.word	0x000000f0
        /*0250*/ 	.short	0x0100
        /*0252*/ 	.byte	0x08
	.zero		1


	//   ....[22]....
        /*0254*/ 	.word	0x00000770
        /*0258*/ 	.word	0x000000ff
        /*025c*/ 	.word	0x00000058
        /*0260*/ 	.short	0x0100
        /*0262*/ 	.byte	0x08
	.zero		1


	//   ....[23]....
        /*0264*/ 	.word	0x00000780
        /*0268*/ 	.word	0x000000ff
        /*026c*/ 	.word	0x000000f8
        /*0270*/ 	.short	0x0100
        /*0272*/ 	.byte	0x08
	.zero		1


	//   ....[24]....
        /*0274*/ 	.word	0x00000790
        /*0278*/ 	.word	0x000000ff
        /*027c*/ 	.word	0x00000060
        /*0280*/ 	.short	0x0100
        /*0282*/ 	.byte	0x08
	.zero		1


	//   ....[25]....
        /*0284*/ 	.word	0x000007a0
        /*0288*/ 	.word	0x000000ff
        /*028c*/ 	.word	0x00000100
        /*0290*/ 	.short	0x0100
        /*0292*/ 	.byte	0x08
	.zero		1


	//   ....[26]....
        /*0294*/ 	.word	0x000007b0
        /*0298*/ 	.word	0x000000ff
        /*029c*/ 	.word	0x00000068
        /*02a0*/ 	.short	0x0100
        /*02a2*/ 	.byte	0x08
	.zero		1


	//   ....[27]....
        /*02a4*/ 	.word	0x000007c0
        /*02a8*/ 	.word	0x000000ff
        /*02ac*/ 	.word	0x00000108
        /*02b0*/ 	.short	0x0100
        /*02b2*/ 	.byte	0x08
	.zero		1


	//   ....[28]....
        /*02b4*/ 	.word	0x000007d0
        /*02b8*/ 	.word	0x000000ff
        /*02bc*/ 	.word	0x00000070
        /*02c0*/ 	.short	0x0100
        /*02c2*/ 	.byte	0x08
	.zero		1


	//   ....[29]....
        /*02c4*/ 	.word	0x000007e0
        /*02c8*/ 	.word	0x000000ff
        /*02cc*/ 	.word	0x00000110
        /*02d0*/ 	.short	0x0100
        /*02d2*/ 	.byte	0x08
	.zero		1


	//   ....[30]....
        /*02d4*/ 	.word	0x000007f0
        /*02d8*/ 	.word	0x000000ff
        /*02dc*/ 	.word	0x00000078
        /*02e0*/ 	.short	0x0100
        /*02e2*/ 	.byte	0x08
	.zero		1


	//   ....[31]....
        /*02e4*/ 	.word	0x00000800
        /*02e8*/ 	.word	0x000000ff
        /*02ec*/ 	.word	0x00000118
        /*02f0*/ 	.short	0x0100
        /*02f2*/ 	.byte	0x08
	.zero		1


	//   ....[32]....
        /*02f4*/ 	.word	0x00000810
        /*02f8*/ 	.word	0x000000ff
        /*02fc*/ 	.word	0x00000080
        /*0300*/ 	.short	0x0100
        /*0302*/ 	.byte	0x08
	.zero		1


	//   ....[33]....
        /*0304*/ 	.word	0x00000820
        /*0308*/ 	.word	0x000000ff
        /*030c*/ 	.word	0x00000120
        /*0310*/ 	.short	0x0100
        /*0312*/ 	.byte	0x08
	.zero		1


	//   ....[34]....
        /*0314*/ 	.word	0x00000830
        /*0318*/ 	.word	0x000000ff
        /*031c*/ 	.word	0x00000088
        /*0320*/ 	.short	0x0100
        /*0322*/ 	.byte	0x08
	.zero		1


	//   ....[35]....
        /*0324*/ 	.word	0x00000840
        /*0328*/ 	.word	0x000000ff
        /*032c*/ 	.word	0x00000128
        /*0330*/ 	.short	0x0100
        /*0332*/ 	.byte	0x08
	.zero		1


	//   ....[36]....
        /*0334*/ 	.word	0x00000850
        /*0338*/ 	.word	0x000000ff
        /*033c*/ 	.word	0x00000090
        /*0340*/ 	.short	0x0100
        /*0342*/ 	.byte	0x08
	.zero		1


	//   ....[37]....
        /*0344*/ 	.word	0x00000860
        /*0348*/ 	.word	0x000000ff
        /*034c*/ 	.word	0x00000130
        /*0350*/ 	.short	0x0100
        /*0352*/ 	.byte	0x08
	.zero		1


	//   ....[38]....
        /*0354*/ 	.word	0x00000870
        /*0358*/ 	.word	0x000000ff
        /*035c*/ 	.word	0x00000098
        /*0360*/ 	.short	0x0100
        /*0362*/ 	.byte	0x08
	.zero		1


	//   ....[39]....
        /*0364*/ 	.word	0x00000880
        /*0368*/ 	.word	0x000000ff
        /*036c*/ 	.word	0x00000138
        /*0370*/ 	.short	0x0100
        /*0372*/ 	.byte	0x08
	.zero		1


	//   ....[40]....
        /*0374*/ 	.word	0x000009b0
        /*0378*/ 	.word	0x000000ff
        /*037c*/ 	.word	0x00000140
        /*0380*/ 	.short	0x0100
        /*0382*/ 	.byte	0x09
	.zero		1


	//   ....[41]....
        /*0384*/ 	.word	0x000009c0
        /*0388*/ 	.word	0x000000ff
        /*038c*/ 	.word	0x00000148
        /*0390*/ 	.short	0x0100
        /*0392*/ 	.byte	0x09
	.zero		1


	//   ....[42]....
        /*0394*/ 	.word	0x00000aa0
        /*0398*/ 	.word	0x000000ff
        /*039c*/ 	.word	0x00000150
        /*03a0*/ 	.short	0x0100
        /*03a2*/ 	.byte	0x08
	.zero		1


	//   ....[43]....
        /*03a4*/ 	.word	0x00000ab0
        /*03a8*/ 	.word	0x000000ff
        /*03ac*/ 	.word	0x00000158
        /*03b0*/ 	.short	0x0100
        /*03b2*/ 	.byte	0x08
	.zero		1


	//   ....[44]....
        /*03b4*/ 	.word	0x00000be0
        /*03b8*/ 	.word	0x000000ff
        /*03bc*/ 	.word	0x00000160
        /*03c0*/ 	.short	0x0100
        /*03c2*/ 	.byte	0x08
	.zero		1


	//   ....[45]....
        /*03c4*/ 	.word	0x00000bf0
        /*03c8*/ 	.word	0x000000ff
        /*03cc*/ 	.word	0x00000170
        /*03d0*/ 	.short	0x0100
        /*03d2*/ 	.byte	0x08
	.zero		1


	//   ....[46]....
        /*03d4*/ 	.word	0x00000c00
        /*03d8*/ 	.word	0x000000ff
        /*03dc*/ 	.word	0x00000168
        /*03e0*/ 	.short	0x0100
        /*03e2*/ 	.byte	0x08
	.zero		1


	//   ....[47]....
        /*03e4*/ 	.word	0x00000c10
        /*03e8*/ 	.word	0x000000ff
        /*03ec*/ 	.word	0x00000178
        /*03f0*/ 	.short	0x0100
        /*03f2*/ 	.byte	0x08
	.zero		1


	//   ....[48]....
        /*03f4*/ 	.word	0x00000d30
        /*03f8*/ 	.word	0x000000ff
        /*03fc*/ 	.word	0x00000180
        /*0400*/ 	.short	0x0100
        /*0402*/ 	.byte	0x09
	.zero		1


	//   ....[49]....
        /*0404*/ 	.word	0x00000d40
        /*0408*/ 	.word	0x000000ff
        /*040c*/ 	.word	0x000001a0
        /*0410*/ 	.short	0x0100
        /*0412*/ 	.byte	0x09
	.zero		1


	//   ....[50]....
        /*0414*/ 	.word	0x00000d50
        /*0418*/ 	.word	0x000000ff
        /*041c*/ 	.word	0x00000188
        /*0420*/ 	.short	0x0100
        /*0422*/ 	.byte	0x09
	.zero		1


	//   ....[51]....
        /*0424*/ 	.word	0x00000d60
        /*0428*/ 	.word	0x000000ff
        /*042c*/ 	.word	0x000001a8
        /*0430*/ 	.short	0x0100
        /*0432*/ 	.byte	0x09
	.zero		1


	//   ....[52]....
        /*0434*/ 	.word	0x00000d70
        /*0438*/ 	.word	0x000000ff
        /*043c*/ 	.word	0x00000190
        /*0440*/ 	.short	0x0100
        /*0442*/ 	.byte	0x09
	.zero		1


	//   ....[53]....
        /*0444*/ 	.word	0x00000d80
        /*0448*/ 	.word	0x000000ff
        /*044c*/ 	.word	0x000001b0
        /*0450*/ 	.short	0x0100
        /*0452*/ 	.byte	0x09
	.zero		1


	//   ....[54]....
        /*0454*/ 	.word	0x00000d90
        /*0458*/ 	.word	0x000000ff
        /*045c*/ 	.word	0x00000198
        /*0460*/ 	.short	0x0100
        /*0462*/ 	.byte	0x09
	.zero		1


	//   ....[55]....
        /*0464*/ 	.word	0x00000da0
        /*0468*/ 	.word	0x000000ff
        /*046c*/ 	.word	0x000001b8
        /*0470*/ 	.short	0x0100
        /*0472*/ 	.byte	0x09
	.zero		1


	//   ....[56]....
        /*0474*/ 	.word	0x00000e90
        /*0478*/ 	.word	0x000000ff
        /*047c*/ 	.word	0x000001c0
        /*0480*/ 	.short	0x0100
        /*0482*/ 	.byte	0x08
	.zero		1


	//   ....[57]....
        /*0484*/ 	.word	0x00000ea0
        /*0488*/ 	.word	0x000000ff
        /*048c*/ 	.word	0x000001d0
        /*0490*/ 	.short	0x0100
        /*0492*/ 	.byte	0x08
	.zero		1


	//   ....[58]....
        /*0494*/ 	.word	0x00000eb0
        /*0498*/ 	.word	0x000000ff
        /*049c*/ 	.word	0x000001c8
        /*04a0*/ 	.short	0x0100
        /*04a2*/ 	.byte	0x08
	.zero		1


	//   ....[59]....
        /*04a4*/ 	.word	0x00000ec0
        /*04a8*/ 	.word	0x000000ff
        /*04ac*/ 	.word	0x000001d8
        /*04b0*/ 	.short	0x0100
        /*04b2*/ 	.byte	0x08
	.zero		1


	//   ....[60]....
        /*04b4*/ 	.word	0x00000fb0
        /*04b8*/ 	.word	0x000000ff
        /*04bc*/ 	.word	0x000001e0
        /*04c0*/ 	.short	0x0100
        /*04c2*/ 	.byte	0x06
	.zero		1


	//   ....[61]....
        /*04c4*/ 	.word	0x000019c0
        /*04c8*/ 	.word	0x00000003
        /*04cc*/ 	.word	0x000001d0
        /*04d0*/ 	.short	0x010a
        /*04d2*/ 	.byte	0xff
	.zero		1


	//   ....[62]....
        /*04d4*/ 	.word	0x000019f0
        /*04d8*/ 	.word	0x00000003
        /*04dc*/ 	.word	0x000001c0
        /*04e0*/ 	.short	0x0101
        /*04e2*/ 	.byte	0xff
	.zero		1


	//   ....[63]....
        /*04e4*/ 	.word	0x00001af0
        /*04e8*/ 	.word	0x000000ff
        /*04ec*/ 	.word	0x000000a0
        /*04f0*/ 	.short	0x010a
        /*04f2*/ 	.byte	0x08
	.zero		1


	//   ....[64]....
        /*04f4*/ 	.word	0x00001bc0
        /*04f8*/ 	.word	0x000000ff
        /*04fc*/ 	.word	0x000000a0
        /*0500*/ 	.short	0x010a
        /*0502*/ 	.byte	0x21
	.zero		1


	//   ....[65]....
        /*0504*/ 	.word	0x00001d70
        /*0508*/ 	.word	0x000000ff
        /*050c*/ 	.word	0x000000a0
        /*0510*/ 	.short	0x010a
        /*0512*/ 	.byte	0x08
	.zero		1


	//   ....[66]....
        /*0514*/ 	.word	0x00001e70
        /*0518*/ 	.word	0x000000ff
        /*051c*/ 	.word	0x00000158
        /*0520*/ 	.short	0x0101
        /*0522*/ 	.byte	0x04
	.zero		1


	//   ....[67]....
        /*0524*/ 	.word	0x00001e90
        /*0528*/ 	.word	0x000000ff
        /*052c*/ 	.word	0x000000a0
        /*0530*/ 	.short	0x010a
        /*0532*/ 	.byte	0x08
	.zero		1


	//   ....[68]....
        /*0534*/ 	.word	0x00001f10
        /*0538*/ 	.word	0x000000ff
        /*053c*/ 	.word	0x000000a0
        /*0540*/ 	.short	0x010a
        /*0542*/ 	.byte	0x11
	.zero		1


	//   ....[69]....
        /*0544*/ 	.word	0x000020a0
        /*0548*/ 	.word	0x000000ff
        /*054c*/ 	.word	0x000000a0
        /*0550*/ 	.short	0x010a
        /*0552*/ 	.byte	0x08
	.zero		1


	//   ....[70]....
        /*0554*/ 	.word	0x000021f0
        /*0558*/ 	.word	0x00000002
        /*055c*/ 	.word	0x00000160
        /*0560*/ 	.short	0x010a
        /*0562*/ 	.byte	0xff
	.zero		1


	//   ....[71]....
        /*0564*/ 	.word	0x000022b0
        /*0568*/ 	.word	0x00000002
        /*056c*/ 	.word	0x00000000
        /*0570*/ 	.short	0x0101
        /*0572*/ 	.byte	0xff
	.zero		1


	//   ....[72]....
        /*0574*/ 	.word	0x00002810
        /*0578*/ 	.word	0x000000ff
        /*057c*/ 	.word	0x00000000
        /*0580*/ 	.short	0x010a
        /*0582*/ 	.byte	0x05
	.zero		1


	//   ....[73]....
        /*0584*/ 	.word	0x000028a0
        /*0588*/ 	.word	0x000000ff
        /*058c*/ 	.word	0x00000000
        /*0590*/ 	.short	0x010a
        /*0592*/ 	.byte	0x05
	.zero		1


	//   ....[74]....
        /*0594*/ 	.word	0x00002930
        /*0598*/ 	.word	0x000000ff
        /*059c*/ 	.word	0x00000000
        /*05a0*/ 	.short	0x010a
        /*05a2*/ 	.byte	0x05
	.zero		1


	//   ....[75]....
        /*05a4*/ 	.word	0x000029c0
        /*05a8*/ 	.word	0x000000ff
        /*05ac*/ 	.word	0x00000000
        /*05b0*/ 	.short	0x010a
        /*05b2*/ 	.byte	0x05
	.zero		1


	//   ....[76]....
        /*05b4*/ 	.word	0x00002a50
        /*05b8*/ 	.word	0x000000ff
        /*05bc*/ 	.word	0x00000000
        /*05c0*/ 	.short	0x010a
        /*05c2*/ 	.byte	0x05
	.zero		1


	//   ....[77]....
        /*05c4*/ 	.word	0x00002ae0
        /*05c8*/ 	.word	0x000000ff
        /*05cc*/ 	.word	0x00000000
        /*05d0*/ 	.short	0x010a
        /*05d2*/ 	.byte	0x05
	.zero		1


	//   ....[78]....
        /*05d4*/ 	.word	0x00002b70
        /*05d8*/ 	.word	0x000000ff
        /*05dc*/ 	.word	0x00000000
        /*05e0*/ 	.short	0x010a
        /*05e2*/ 	.byte	0x05
	.zero		1


	//   ....[79]....
        /*05e4*/ 	.word	0x00002c00
        /*05e8*/ 	.word	0x000000ff
        /*05ec*/ 	.word	0x00000000
        /*05f0*/ 	.short	0x010a
        /*05f2*/ 	.byte	0x05
	.zero		1


	//   ....[80]....
        /*05f4*/ 	.word	0x00002c90
        /*05f8*/ 	.word	0x000000ff
        /*05fc*/ 	.word	0x00000000
        /*0600*/ 	.short	0x010a
        /*0602*/ 	.byte	0x05
	.zero		1


	//   ....[81]....
        /*0604*/ 	.word	0x00002d20
        /*0608*/ 	.word	0x000000ff
        /*060c*/ 	.word	0x00000000
        /*0610*/ 	.short	0x010a
        /*0612*/ 	.byte	0x05
	.zero		1


	//   ....[82]....
        /*0614*/ 	.word	0x00002db0
        /*0618*/ 	.word	0x000000ff
        /*061c*/ 	.word	0x00000000
        /*0620*/ 	.short	0x010a
        /*0622*/ 	.byte	0x05
	.zero		1


	//   ....[83]....
        /*0624*/ 	.word	0x00002e40
        /*0628*/ 	.word	0x000000ff
        /*062c*/ 	.word	0x00000000
        /*0630*/ 	.short	0x010a
        /*0632*/ 	.byte	0x05
	.zero		1


	//   ....[84]....
        /*0634*/ 	.word	0x00002ed0
        /*0638*/ 	.word	0x000000ff
        /*063c*/ 	.word	0x00000000
        /*0640*/ 	.short	0x010a
        /*0642*/ 	.byte	0x05
	.zero		1


	//   ....[85]....
        /*0644*/ 	.word	0x00002f60
        /*0648*/ 	.word	0x000000ff
        /*064c*/ 	.word	0x00000000
        /*0650*/ 	.short	0x010a
        /*0652*/ 	.byte	0x05
	.zero		1


	//   ....[86]....
        /*0654*/ 	.word	0x00002ff0
        /*0658*/ 	.word	0x000000ff
        /*065c*/ 	.word	0x00000000
        /*0660*/ 	.short	0x010a
        /*0662*/ 	.byte	0x05
	.zero		1


	//   ....[87]....
        /*0664*/ 	.word	0x00003080
        /*0668*/ 	.word	0x000000ff
        /*066c*/ 	.word	0x00000000
        /*0670*/ 	.short	0x010a
        /*0672*/ 	.byte	0x05
	.zero		1


	//   ....[88]....
        /*0674*/ 	.word	0x00003110
        /*0678*/ 	.word	0x000000ff
        /*067c*/ 	.word	0x00000000
        /*0680*/ 	.short	0x010a
        /*0682*/ 	.byte	0x05
	.zero		1


	//   ....[89]....
        /*0684*/ 	.word	0x000031a0
        /*0688*/ 	.word	0x000000ff
        /*068c*/ 	.word	0x00000000
        /*0690*/ 	.short	0x010a
        /*0692*/ 	.byte	0x05
	.zero		1


	//   ....[90]....
        /*0694*/ 	.word	0x00003230
        /*0698*/ 	.word	0x000000ff
        /*069c*/ 	.word	0x00000000
        /*06a0*/ 	.short	0x010a
        /*06a2*/ 	.byte	0x05
	.zero		1


	//   ....[91]....
        /*06a4*/ 	.word	0x000032d0
        /*06a8*/ 	.word	0x00000000
        /*06ac*/ 	.word	0x00000000
        /*06b0*/ 	.short	0x010a
        /*06b2*/ 	.byte	0xff
	.zero		1


	//   ....[92]....
        /*06b4*/ 	.word	0x00003400
        /*06b8*/ 	.word	0x00000000
        /*06bc*/ 	.word	0x000001c0
        /*06c0*/ 	.short	0x010a
        /*06c2*/ 	.byte	0xff
	.zero		1


	//   ....[93]....
        /*06c4*/ 	.word	0x00003470
        /*06c8*/ 	.word	0x00000004
        /*06cc*/ 	.word	0x00000000
        /*06d0*/ 	.short	0x0101
        /*06d2*/ 	.byte	0xff
	.zero		1


	//   ....[94]....
        /*06d4*/ 	.word	0x00003490
        /*06d8*/ 	.word	0x000000ff
        /*06dc*/ 	.word	0x00000170
        /*06e0*/ 	.short	0x010a
        /*06e2*/ 	.byte	0x05
	.zero		1


	//   ....[95]....
        /*06e4*/ 	.word	0x000035b0
        /*06e8*/ 	.word	0x00000000
        /*06ec*/ 	.word	0x00000160
        /*06f0*/ 	.short	0x010a
        /*06f2*/ 	.byte	0xff
	.zero		1


	//   ....[96]....
        /*06f4*/ 	.word	0x000036b0
        /*06f8*/ 	.word	0x00000000
        /*06fc*/ 	.word	0x00000000
        /*0700*/ 	.short	0x0101
        /*0702*/ 	.byte	0xff
	.zero		1


	//   ....[97]....
        /*0704*/ 	.word	0x00003740
        /*0708*/ 	.word	0x000000ff
        /*070c*/ 	.word	0x00000170
        /*0710*/ 	.short	0x0106
        /*0712*/ 	.byte	0x05
	.zero		1


	//   ....[98]....
        /*0714*/ 	.word	0x00003760
        /*0718*/ 	.word	0x000000ff
        /*071c*/ 	.word	0x00000170
        /*0720*/ 	.short	0x010a
        /*0722*/ 	.byte	0x05
	.zero		1


	//   ....[99]....
        /*0724*/ 	.word	0x000037f0
        /*0728*/ 	.word	0x000000ff
        /*072c*/ 	.word	0x00000170
        /*0730*/ 	.short	0x0106
        /*0732*/ 	.byte	0x04
	.zero		1


	//   ....[100]....
        /*0734*/ 	.word	0x00003830
        /*0738*/ 	.word	0x00000000
        /*073c*/ 	.word	0x00000170
        /*0740*/ 	.short	0x010a
        /*0742*/ 	.byte	0xff
	.zero		1


	//   ....[101]....
        /*0744*/ 	.word	0x00003a70
        /*0748*/ 	.word	0x000000ff
        /*074c*/ 	.word	0x00000008
        /*0750*/ 	.short	0x010a
        /*0752*/ 	.byte	0x06
	.zero		1


	//   ....[102]....
        /*0754*/ 	.word	0x00003a90
        /*0758*/ 	.word	0x000000ff
        /*075c*/ 	.word	0x00000008
        /*0760*/ 	.short	0x010a
        /*0762*/ 	.byte	0x06
	.zero		1


	//   ....[103]....
        /*0764*/ 	.word	0x00003c20
        /*0768*/ 	.word	0x000000ff
        /*076c*/ 	.word	0x00000008
        /*0770*/ 	.short	0x010a
        /*0772*/ 	.byte	0x06
	.zero		1


	//   ....[104]....
        /*0774*/ 	.word	0x00003c40
        /*0778*/ 	.word	0x000000ff
        /*077c*/ 	.word	0x00000008
        /*0780*/ 	.short	0x010a
        /*0782*/ 	.byte	0x06
	.zero		1


	//   ....[105]....
        /*0784*/ 	.word	0x00003d00
        /*0788*/ 	.word	0x000000ff
        /*078c*/ 	.word	0x00000000
        /*0790*/ 	.short	0x0101
        /*0792*/ 	.byte	0x07
	.zero		1


	//   ....[106]....
        /*0794*/ 	.word	0x00004000
        /*0798*/ 	.word	0x00000000
        /*079c*/ 	.word	0x00000160
        /*07a0*/ 	.short	0x010a
        /*07a2*/ 	.byte	0xff
	.zero		1


	//   ....[107]....
        /*07a4*/ 	.word	0x000040c0
        /*07a8*/ 	.word	0x00000000
        /*07ac*/ 	.word	0x00000000
        /*07b0*/ 	.short	0x0101
        /*07b2*/ 	.byte	0xff
	.zero		1


	//   ....[108]....
        /*07b4*/ 	.word	0x00004180
        /*07b8*/ 	.word	0x000000ff
        /*07bc*/ 	.word	0x00000000
        /*07c0*/ 	.short	0x010a
        /*07c2*/ 	.byte	0x06
	.zero		1


	//   ....[109]....
        /*07c4*/ 	.word	0x00004190
        /*07c8*/ 	.word	0x000000ff
        /*07cc*/ 	.word	0x000001a0
        /*07d0*/ 	.short	0x010a
        /*07d2*/ 	.byte	0x0a
	.zero		1


	//   ....[110]....
        /*07d4*/ 	.word	0x00004240
        /*07d8*/ 	.word	0x000000ff
        /*07dc*/ 	.word	0x00000000
        /*07e0*/ 	.short	0x010a
        /*07e2*/ 	.byte	0x09
	.zero		1


	//   ....[111]....
        /*07e4*/ 	.word	0x00004380
        /*07e8*/ 	.word	0x000000ff
        /*07ec*/ 	.word	0x00000000
        /*07f0*/ 	.short	0x010a
        /*07f2*/ 	.byte	0x06
	.zero		1


	//   ....[112]....
        /*07f4*/ 	.word	0x000045d0
        /*07f8*/ 	.word	0x000000ff
        /*07fc*/ 	.word	0x00000000
        /*0800*/ 	.short	0x010a
        /*0802*/ 	.byte	0x07
	.zero		1


	//   ....[113]....
        /*0804*/ 	.word	0x00004660
        /*0808*/ 	.word	0x000000ff
        /*080c*/ 	.word	0x00000000
        /*0810*/ 	.short	0x010a
        /*0812*/ 	.byte	0x07
	.zero		1


	//   ....[114]....
        /*0814*/ 	.word	0x000046f0
        /*0818*/ 	.word	0x000000ff
        /*081c*/ 	.word	0x00000000
        /*0820*/ 	.short	0x010a
        /*0822*/ 	.byte	0x07
	.zero		1


	//   ....[115]....
        /*0824*/ 	.word	0x00004790
        /*0828*/ 	.word	0x00000000
        /*082c*/ 	.word	0x00000000
        /*0830*/ 	.short	0x010a
        /*0832*/ 	.byte	0xff
	.zero		1


	//   ....[116]....
        /*0834*/ 	.word	0x000047d0
        /*0838*/ 	.word	0x00000000
        /*083c*/ 	.word	0x00000000
        /*0840*/ 	.short	0x010a
        /*0842*/ 	.byte	0xff
	.zero		1


	//   ....[117]....
        /*0844*/ 	.word	0x00004840
        /*0848*/ 	.word	0x000000ff
        /*084c*/ 	.word	0x00000000
        /*0850*/ 	.short	0x0101
        /*0852*/ 	.byte	0x05
	.zero		1


	//   ....[118]....
        /*0854*/ 	.word	0x00004880
        /*0858*/ 	.word	0x000000ff
        /*085c*/ 	.word	0x000001e0
        /*0860*/ 	.short	0x010a
        /*0862*/ 	.byte	0x08
	.zero		1


	//   ....[119]....
        /*0864*/ 	.word	0x000048d0
        /*0868*/ 	.word	0x000000ff
        /*086c*/ 	.word	0x00000000
        /*0870*/ 	.short	0x0101
        /*0872*/ 	.byte	0x05
	.zero		1


	//   ....[120]....
        /*0874*/ 	.word	0x00004ce0
        /*0878*/ 	.word	0x00000000
        /*087c*/ 	.word	0x00000160
        /*0880*/ 	.short	0x010a
        /*0882*/ 	.byte	0xff
	.zero		1


	//   ....[121]....
        /*0884*/ 	.word	0x00004dd0
        /*0888*/ 	.word	0x00000000
        /*088c*/ 	.word	0x00000000
        /*0890*/ 	.short	0x0101
        /*0892*/ 	.byte	0xff
	.zero		1


	//   ....[122]....
        /*0894*/ 	.word	0x000050f0
        /*0898*/ 	.word	0x000000ff
        /*089c*/ 	.word	0x00000158
        /*08a0*/ 	.short	0x010a
        /*08a2*/ 	.byte	0x06
	.zero		1


	//   ....[123]....
        /*08a4*/ 	.word	0x00005270
        /*08a8*/ 	.word	0x000000ff
        /*08ac*/ 	.word	0x00000148
        /*08b0*/ 	.short	0x010a
        /*08b2*/ 	.byte	0x06
	.zero		1


	//   ....[124]....
        /*08b4*/ 	.word	0x000055a0
        /*08b8*/ 	.word	0x000000ff
        /*08bc*/ 	.word	0x00000140
        /*08c0*/ 	.short	0x010b
        /*08c2*/ 	.byte	0x06
	.zero		1


	//   ....[125]....
        /*08c4*/ 	.word	0x000055c0
        /*08c8*/ 	.word	0x000000ff
        /*08cc*/ 	.word	0x00000000
        /*08d0*/ 	.short	0x0101
        /*08d2*/ 	.byte	0x25
	.zero		1


	//   ....[126]....
        /*08d4*/ 	.word	0x00005600
        /*08d8*/ 	.word	0x00000000
        /*08dc*/ 	.word	0x00000148
        /*08e0*/ 	.short	0x010a
        /*08e2*/ 	.byte	0xff
	.zero		1


	//   ....[127]....
        /*08e4*/ 	.word	0x00005930
        /*08e8*/ 	.word	0x00000000
        /*08ec*/ 	.word	0x00000160
        /*08f0*/ 	.short	0x010a
        /*08f2*/ 	.byte	0xff
	.zero		1


	//   ....[128]....
        /*08f4*/ 	.word	0x00005a40
        /*08f8*/ 	.word	0x00000000
        /*08fc*/ 	.word	0x00000000
        /*0900*/ 	.short	0x0101
        /*0902*/ 	.byte	0xff
	.zero		1


	//   ....[129]....
        /*0904*/ 	.word	0x000063e0
        /*0908*/ 	.word	0x000000ff
        /*090c*/ 	.word	0x00000140
        /*0910*/ 	.short	0x010a
        /*0912*/ 	.byte	0x2b
	.zero		1


	//   ....[130]....
        /*0914*/ 	.word	0x000063f0
        /*0918*/ 	.word	0x000000b5
        /*091c*/ 	.word	0x00000180
        /*0920*/ 	.short	0x010a
        /*0922*/ 	.byte	0xff
	.zero		1


	//   ....[131]....
        /*0924*/ 	.word	0x00006580
        /*0928*/ 	.word	0x000000ff
        /*092c*/ 	.word	0x00000140
        /*0930*/ 	.short	0x010a
        /*0932*/ 	.byte	0x2b
	.zero		1


	//   ....[132]....
        /*0934*/ 	.word	0x00006680
        /*0938*/ 	.word	0x000000ff
        /*093c*/ 	.word	0x00000000
        /*0940*/ 	.short	0x0101
        /*0942*/ 	.byte	0x04
	.zero		1


	//   ....[133]....
        /*0944*/ 	.word	0x000066e0
        /*0948*/ 	.word	0x000000b5
        /*094c*/ 	.word	0x00000180
        /*0950*/ 	.short	0x010a
        /*0952*/ 	.byte	0xff
	.zero		1


	//   ....[134]....
        /*0954*/ 	.word	0x00006980
        /*0958*/ 	.word	0x000000b5
        /*095c*/ 	.word	0x00000000
        /*0960*/ 	.short	0x0101
        /*0962*/ 	.byte	0xff
	.zero		1


	//   ....[135]....
        /*0964*/ 	.word	0x00007b40
        /*0968*/ 	.word	0x00000003
        /*096c*/ 	.word	0x000001d0
        /*0970*/ 	.short	0x010a
        /*0972*/ 	.byte	0xff
	.zero		1


	//   ....[136]....
        /*0974*/ 	.word	0x00007ba0
        /*0978*/ 	.word	0x00000002
        /*097c*/ 	.word	0x000000a0
        /*0980*/ 	.short	0x010a
        /*0982*/ 	.byte	0xff
	.zero		1


	//   ....[137]....
        /*0984*/ 	.word	0x00007c00
        /*0988*/ 	.word	0x00000002
        /*098c*/ 	.word	0x000000a0
        /*0990*/ 	.short	0x010a
        /*0992*/ 	.byte	0xff
	.zero		1


	//   ....[138]....
        /*0994*/ 	.word	0x00007c50
        /*0998*/ 	.word	0x00000002
        /*099c*/ 	.word	0x00000160
        /*09a0*/ 	.short	0x010a
        /*09a2*/ 	.byte	0xff
	.zero		1


	//   ....[139]....
        /*09a4*/ 	.word	0x00007cb0
        /*09a8*/ 	.word	0x00000000
        /*09ac*/ 	.word	0x00000000
        /*09b0*/ 	.short	0x010a
        /*09b2*/ 	.byte	0xff
	.zero		1


	//   ....[140]....
        /*09b4*/ 	.word	0x00007d10
        /*09b8*/ 	.word	0x00000000
        /*09bc*/ 	.word	0x00000000
        /*09c0*/ 	.short	0x010a
        /*09c2*/ 	.byte	0xff
	.zero		1


	//   ....[141]....
        /*09c4*/ 	.word	0x00007d70
        /*09c8*/ 	.word	0x00000000
        /*09cc*/ 	.word	0x00000000
        /*09d0*/ 	.short	0x010a
        /*09d2*/ 	.byte	0xff
	.zero		1


	//   ....[142]....
        /*09d4*/ 	.word	0x00007dd0
        /*09d8*/ 	.word	0x00000000
        /*09dc*/ 	.word	0x00000000
        /*09e0*/ 	.short	0x010a
        /*09e2*/ 	.byte	0xff
	.zero		1


	//   ....[143]....
        /*09e4*/ 	.word	0x00007e30
        /*09e8*/ 	.word	0x00000000
        /*09ec*/ 	.word	0x00000000
        /*09f0*/ 	.short	0x010a
        /*09f2*/ 	.byte	0xff
	.zero		1


	//   ....[144]....
        /*09f4*/ 	.word	0x00007e90
        /*09f8*/ 	.word	0x00000000
        /*09fc*/ 	.word	0x00000000
        /*0a00*/ 	.short	0x010a
        /*0a02*/ 	.byte	0xff
	.zero		1


	//   ....[145]....
        /*0a04*/ 	.word	0x00007ef0
        /*0a08*/ 	.word	0x00000000
        /*0a0c*/ 	.word	0x00000000
        /*0a10*/ 	.short	0x010a
        /*0a12*/ 	.byte	0xff
	.zero		1


	//   ....[146]....
        /*0a14*/ 	.word	0x00007f50
        /*0a18*/ 	.word	0x00000000
        /*0a1c*/ 	.word	0x00000000
        /*0a20*/ 	.short	0x010a
        /*0a22*/ 	.byte	0xff
	.zero		1


	//   ....[147]....
        /*0a24*/ 	.word	0x00007fb0
        /*0a28*/ 	.word	0x00000000
        /*0a2c*/ 	.word	0x00000000
        /*0a30*/ 	.short	0x010a
        /*0a32*/ 	.byte	0xff
	.zero		1


	//   ....[148]....
        /*0a34*/ 	.word	0x00008010
        /*0a38*/ 	.word	0x00000000
        /*0a3c*/ 	.word	0x00000000
        /*0a40*/ 	.short	0x010a
        /*0a42*/ 	.byte	0xff
	.zero		1


	//   ....[149]....
        /*0a44*/ 	.word	0x00008070
        /*0a48*/ 	.word	0x00000000
        /*0a4c*/ 	.word	0x00000000
        /*0a50*/ 	.short	0x010a
        /*0a52*/ 	.byte	0xff
	.zero		1


	//   ....[150]....
        /*0a54*/ 	.word	0x000080d0
        /*0a58*/ 	.word	0x00000000
        /*0a5c*/ 	.word	0x00000000
        /*0a60*/ 	.short	0x010a
        /*0a62*/ 	.byte	0xff
	.zero		1


	//   ....[151]....
        /*0a64*/ 	.word	0x00008130
        /*0a68*/ 	.word	0x00000000
        /*0a6c*/ 	.word	0x00000000
        /*0a70*/ 	.short	0x010a
        /*0a72*/ 	.byte	0xff
	.zero		1


	//   ....[152]....
        /*0a74*/ 	.word	0x00008190
        /*0a78*/ 	.word	0x00000000
        /*0a7c*/ 	.word	0x00000000
        /*0a80*/ 	.short	0x010a
        /*0a82*/ 	.byte	0xff
	.zero		1


	//   ....[153]....
        /*0a84*/ 	.word	0x000081f0
        /*0a88*/ 	.word	0x00000000
        /*0a8c*/ 	.word	0x00000000
        /*0a90*/ 	.short	0x010a
        /*0a92*/ 	.byte	0xff
	.zero		1


	//   ....[154]....
        /*0a94*/ 	.word	0x00008250
        /*0a98*/ 	.word	0x00000000
        /*0a9c*/ 	.word	0x00000000
        /*0aa0*/ 	.short	0x010a
        /*0aa2*/ 	.byte	0xff
	.zero		1


	//   ....[155]....
        /*0aa4*/ 	.word	0x000082b0
        /*0aa8*/ 	.word	0x00000000
        /*0aac*/ 	.word	0x00000000
        /*0ab0*/ 	.short	0x010a
        /*0ab2*/ 	.byte	0xff
	.zero		1


	//   ....[156]....
        /*0ab4*/ 	.word	0x00008310
        /*0ab8*/ 	.word	0x00000000
        /*0abc*/ 	.word	0x00000000
        /*0ac0*/ 	.short	0x010a
        /*0ac2*/ 	.byte	0xff
	.zero		1


	//   ....[157]....
        /*0ac4*/ 	.word	0x00008370
        /*0ac8*/ 	.word	0x00000000
        /*0acc*/ 	.word	0x00000000
        /*0ad0*/ 	.short	0x010a
        /*0ad2*/ 	.byte	0xff
	.zero		1


	//   ....[158]....
        /*0ad4*/ 	.word	0x000083c0
        /*0ad8*/ 	.word	0x00000000
        /*0adc*/ 	.word	0x000001c0
        /*0ae0*/ 	.short	0x010a
        /*0ae2*/ 	.byte	0xff
	.zero		1


	//   ....[159]....
        /*0ae4*/ 	.word	0x00008420
        /*0ae8*/ 	.word	0x00000000
        /*0aec*/ 	.word	0x00000170
        /*0af0*/ 	.short	0x010a
        /*0af2*/ 	.byte	0xff
	.zero		1


	//   ....[160]....
        /*0af4*/ 	.word	0x00008470
        /*0af8*/ 	.word	0x00000000
        /*0afc*/ 	.word	0x00000160
        /*0b00*/ 	.short	0x010a
        /*0b02*/ 	.byte	0xff
	.zero		1


	//   ....[161]....
        /*0b04*/ 	.word	0x000084d0
        /*0b08*/ 	.word	0x00000000
        /*0b0c*/ 	.word	0x00000170
        /*0b10*/ 	.short	0x010a
        /*0b12*/ 	.byte	0xff
	.zero		1


	//   ....[162]....
        /*0b14*/ 	.word	0x00008530
        /*0b18*/ 	.word	0x00000004
        /*0b1c*/ 	.word	0x00000008
        /*0b20*/ 	.short	0x010a
        /*0b22*/ 	.byte	0xff
	.zero		1


	//   ....[163]....
        /*0b24*/ 	.word	0x00008610
        /*0b28*/ 	.word	0x00000002
        /*0b2c*/ 	.word	0x00000008
        /*0b30*/ 	.short	0x010a
        /*0b32*/ 	.byte	0xff
	.zero		1


	//   ....[164]....
        /*0b34*/ 	.word	0x00008660
        /*0b38*/ 	.word	0x00000000
        /*0b3c*/ 	.word	0x00000160
        /*0b40*/ 	.short	0x010a
        /*0b42*/ 	.byte	0xff
	.zero		1


	//   ....[165]....
        /*0b44*/ 	.word	0x000086c0
        /*0b48*/ 	.word	0x00000000
        /*0b4c*/ 	.word	0x000001a0
        /*0b50*/ 	.short	0x010a
        /*0b52*/ 	.byte	0xff
	.zero		1


	//   ....[166]....
        /*0b54*/ 	.word	0x00008720
        /*0b58*/ 	.word	0x00000000
        /*0b5c*/ 	.word	0x00000000
        /*0b60*/ 	.short	0x010a
        /*0b62*/ 	.byte	0xff
	.zero		1


	//   ....[167]....
        /*0b64*/ 	.word	0x00008780
        /*0b68*/ 	.word	0x00000000
        /*0b6c*/ 	.word	0x00000000
        /*0b70*/ 	.short	0x010a
        /*0b72*/ 	.byte	0xff
	.zero		1


	//   ....[168]....
        /*0b74*/ 	.word	0x000087e0
        /*0b78*/ 	.word	0x00000000
        /*0b7c*/ 	.word	0x00000000
        /*0b80*/ 	.short	0x010a
        /*0b82*/ 	.byte	0xff
	.zero		1


	//   ....[169]....
        /*0b84*/ 	.word	0x00008840
        /*0b88*/ 	.word	0x00000000
        /*0b8c*/ 	.word	0x00000000
        /*0b90*/ 	.short	0x010a
        /*0b92*/ 	.byte	0xff
	.zero		1


	//   ....[170]....
        /*0b94*/ 	.word	0x000088a0
        /*0b98*/ 	.word	0x00000000
        /*0b9c*/ 	.word	0x000001e0
        /*0ba0*/ 	.short	0x010a
        /*0ba2*/ 	.byte	0xff
	.zero		1


	//   ....[171]....
        /*0ba4*/ 	.word	0x000088f0
        /*0ba8*/ 	.word	0x00000000
        /*0bac*/ 	.word	0x00000160
        /*0bb0*/ 	.short	0x010a
        /*0bb2*/ 	.byte	0xff
	.zero		1


	//   ....[172]....
        /*0bb4*/ 	.word	0x00008950
        /*0bb8*/ 	.word	0x00000000
        /*0bbc*/ 	.word	0x00000158
        /*0bc0*/ 	.short	0x010a
        /*0bc2*/ 	.byte	0xff
	.zero		1


	//   ....[173]....
        /*0bc4*/ 	.word	0x000089b0
        /*0bc8*/ 	.word	0x00000003
        /*0bcc*/ 	.word	0x00000148
        /*0bd0*/ 	.short	0x010a
        /*0bd2*/ 	.byte	0xff
	.zero		1


	//   ....[174]....
        /*0bd4*/ 	.word	0x00008a00
        /*0bd8*/ 	.word	0x00000000
        /*0bdc*/ 	.word	0x00000160
        /*0be0*/ 	.short	0x010a
        /*0be2*/ 	.byte	0xff
	.zero		1


	//   ....[175]....
        /*0be4*/ 	.word	0x00008a60
        /*0be8*/ 	.word	0x00000000
        /*0bec*/ 	.word	0x00000140
        /*0bf0*/ 	.short	0x010a
        /*0bf2*/ 	.byte	0xff
	.zero		1


	//   ....[176]....
        /*0bf4*/ 	.word	0x00008ab0
        /*0bf8*/ 	.word	0x000000b5
        /*0bfc*/ 	.word	0x00000180
        /*0c00*/ 	.short	0x010a
        /*0c02*/ 	.byte	0xff
	.zero		1


	//----- nvinfo : EIATTR_NUM_MBARRIERS
	.align		4
.L_47:
        /*0c04*/ 	.byte	0x03, 0x38
        /*0c06*/ 	.short	0x003d


	//----- nvinfo : EIATTR_EXIT_INSTR_OFFSETS
	.align		4
        /*0c08*/ 	.byte	0x04, 0x1c
        /*0c0a*/ 	.short	(.L_49 - .L_48)


	//   ....[0]....
.L_48:
        /*0c0c*/ 	.word	0x00003300


	//   ....[1]....
        /*0c10*/ 	.word	0x00003800


	//   ....[2]....
        /*0c14*/ 	.word	0x00003860


	//   ....[3]....
        /*0c18*/ 	.word	0x00004b00


	//   ....[4]....
        /*0c1c*/ 	.word	0x00005630


	//   ....[5]....
        /*0c20*/ 	.word	0x00005670


	//   ....[6]....
        /*0c24*/ 	.word	0x00007b30


	//----- nvinfo : EIATTR_MAX_THREADS
	.align		4
.L_49:
        /*0c28*/ 	.byte	0x04, 0x05
        /*0c2a*/ 	.short	(.L_51 - .L_50)
.L_50:
        /*0c2c*/ 	.word	0x00000100
        /*0c30*/ 	.word	0x00000001
        /*0c34*/ 	.word	0x00000001


	//----- nvinfo : EIATTR_CRS_STACK_SIZE
	.align		4
.L_51:
        /*0c38*/ 	.byte	0x04, 0x1e
        /*0c3a*/ 	.short	(.L_53 - .L_52)
.L_52:
        /*0c3c*/ 	.word	0x00000000


	//----- nvinfo : EIATTR_CBANK_PARAM_SIZE
	.align		4
.L_53:
        /*0c40*/ 	.byte	0x03, 0x19
        /*0c42*/ 	.short	0x0800


	//----- nvinfo : EIATTR_PARAM_CBANK
	.align		4
        /*0c44*/ 	.byte	0x04, 0x0a
        /*0c46*/ 	.short	(.L_55 - .L_54)
	.align		4
.L_54:
        /*0c48*/ 	.word	index@(.nv.constant0._ZN7cutlass13device_kernelINS_4gemm6kernel13GemmUniversalIN4cute5tupleIJiiiiEEENS1_10collective13CollectiveMmaINS1_35MainloopSm100TmaUmmaWarpSpecializedILi20ELi2ELi4ENS5_IJNS4_1CILi2EEENSA_ILi1EEESC_EEEEENS5_IJNSA_ILi256EEENSA_ILi64EEESG_EEENS_12float_e5m2_tENS5_IJlSC_lEEESI_SJ_NS4_8TiledMMAINS4_8MMA_AtomIJNS4_10MMA_TraitsINS4_25SM100_MMA_F8F6F4_2x1SM_SSEJSI_SI_fSF_SG_NS4_17integral_constantINS4_4UMMA5MajorELSQ_0EEESR_NSO_INSP_7ScaleInELSS_0EEEST_EEEEEENS4_6LayoutINS5_IJSC_SC_SC_EEENS5_IJNSA_ILi0EEESY_SY_EEEEENS5_IJNS4_10UnderscoreES11_S11_EEEEENS4_18SM100_TMA_2SM_LOADENS4_14ComposedLayoutINS4_7SwizzleILi2ELi4ELi3EEENS4_18smem_ptr_flag_bitsILi8EEENSW_INS5_IJNSA_ILi8EEESG_EEENS5_IJSG_SC_EEEEEEEvNS4_8identityES14_S1E_vS1F_EENS_8epilogue10collective18CollectiveEpilogueINS1H_23Sm100TmaWarpSpecializedILi1ELi1ELi64ELb0ELb0EEEJNS5_IJNSA_ILi128EEESG_SG_EEENS5_IJNSW_IS1M_SC_EENSW_ISG_SC_EEEEESI_SJ_SI_SJ_NS1H_6fusion15FusionCallbacksIS1L_NS1R_17LinearCombinationISI_fSI_fLNS_15FloatRoundStyleE2EEES1N_S1Q_JEEENS4_5SM1004TMEM4LOAD26SM100_TMEM_LOAD_32dp32b64xENS4_13SM90_TMA_LOADES1E_NS4_39AutoVectorizingCopyWithAssumedAlignmentILi128EEENS4_14SM90_TMA_STOREES1E_S23_S23_EEEvvEEEEvNT_6ParamsE)
        /*0c4c*/ 	.short	0x0380
        /*0c4e*/ 	.short	0x0800


	//----- nvinfo : EIATTR_SW_WAR
	.align		4
.L_55:
        /*0c50*/ 	.byte	0x04, 0x36
        /*0c52*/ 	.short	(.L_57 - .L_56)
.L_56:
        /*0c54*/ 	.word	0x00000008
.L_57:


//--------------------- .nv.callgraph             --------------------------
	.section	.nv.callgraph,"",@"SHT_CUDA_CALLGRAPH"
	.align	4
	.sectionentsize	8
	.align		4
        /*0000*/ 	.word	0x00000000
	.align		4
        /*0004*/ 	.word	0xffffffff
	.align		4
        /*0008*/ 	.word	index@(_ZN7cutlass13device_kernelINS_4gemm6kernel13GemmUniversalIN4cute5tupleIJiiiiEEENS1_10collective13CollectiveMmaINS1_35MainloopSm100TmaUmmaWarpSpecializedILi20ELi2ELi4ENS5_IJNS4_1CILi2EEENSA_ILi1EEESC_EEEEENS5_IJNSA_ILi256EEENSA_ILi64EEESG_EEENS_12float_e5m2_tENS5_IJlSC_lEEESI_SJ_NS4_8TiledMMAINS4_8MMA_AtomIJNS4_10MMA_TraitsINS4_25SM100_MMA_F8F6F4_2x1SM_SSEJSI_SI_fSF_SG_NS4_17integral_constantINS4_4UMMA5MajorELSQ_0EEESR_NSO_INSP_7ScaleInELSS_0EEEST_EEEEEENS4_6LayoutINS5_IJSC_SC_SC_EEENS5_IJNSA_ILi0EEESY_SY_EEEEENS5_IJNS4_10UnderscoreES11_S11_EEEEENS4_18SM100_TMA_2SM_LOADENS4_14ComposedLayoutINS4_7SwizzleILi2ELi4ELi3EEENS4_18smem_ptr_flag_bitsILi8EEENSW_INS5_IJNSA_ILi8EEESG_EEENS5_IJSG_SC_EEEEEEEvNS4_8identityES14_S1E_vS1F_EENS_8epilogue10collective18CollectiveEpilogueINS1H_23Sm100TmaWarpSpecializedILi1ELi1ELi64ELb0ELb0EEEJNS5_IJNSA_ILi128EEESG_SG_EEENS5_IJNSW_IS1M_SC_EENSW_ISG_SC_EEEEESI_SJ_SI_SJ_NS1H_6fusion15FusionCallbacksIS1L_NS1R_17LinearCombinationISI_fSI_fLNS_15FloatRoundStyleE2EEES1N_S1Q_JEEENS4_5SM1004TMEM4LOAD26SM100_TMEM_LOAD_32dp32b64xENS4_13SM90_TMA_LOADES1E_NS4_39AutoVectorizingCopyWithAssumedAlignmentILi128EEENS4_14SM90_TMA_STOREES1E_S23_S23_EEEvvEEEEvNT_6ParamsE)
	.align		4
        /*000c*/ 	.word	index@(__assertfail)
	.align		4
        /*0010*/ 	.word	0x00000000
	.align		4
        /*0014*/ 	.word	0xfffffffe
	.align		4
        /*0018*/ 	.word	0x00000000
	.align		4
        /*001c*/ 	.word	0xfffffffd
	.align		4
        /*0020*/ 	.word	0x00000000
	.align		4
        /*0024*/ 	.word	0xfffffffc


//--------------------- .nv.constant4             --------------------------
	.section	.nv.constant4,"a",@progbits
	.align	8
	.align		8
.nv.constant4:
        /*0000*/ 	.dword	__assertfail
	.align		8
        /*0008*/ 	.dword	__unnamed_1
	.align		8
        /*0010*/ 	.dword	__unnamed_2
	.align		8
        /*0018*/ 	.dword	_ZN39_INTERNAL_b5ba2d40_4_k_cu_cefda451_83604cuda3std3__45__cpo5beginE
	.align		8
        /*0020*/ 	.dword	_ZN39_INTERNAL_b5ba2d40_4_k_cu_cefda451_83604cuda3std3__45__cpo3endE
	.align		8
        /*0028*/ 	.dword	_ZN39_INTERNAL_b5ba2d40_4_k_cu_cefda451_83604cuda3std3__45__cpo6cbeginE
	.align		8
        /*0030*/ 	.dword	_ZN39_INTERNAL_b5ba2d40_4_k_cu_cefda451_83604cuda3std3__45__cpo4cendE
	.align		8
        /*0038*/ 	.dword	_ZN39_INTERNAL_b5ba2d40_4_k_cu_cefda451_83604cuda3std3__441_GLOBAL__N__b5ba2d40_4_k_cu_cefda451_83606ignoreE
	.align		8
        /*0040*/ 	.dword	_ZN39_INTERNAL_b5ba2d40_4_k_cu_cefda451_83604cuda3std3__419piecewise_constructE
	.align		8
        /*0048*/ 	.dword	_ZN39_INTERNAL_b5ba2d40_4_k_cu_cefda451_83604cuda3std3__48in_placeE
	.align		8
        /*0050*/ 	.dword	_ZN39_INTERNAL_b5ba2d40_4_k_cu_cefda451_83604cuda3std6ranges3__45__cpo4swapE
	.align		8
        /*0058*/ 	.dword	_ZN39_INTERNAL_b5ba2d40_4_k_cu_cefda451_83604cuda3std6ranges3__45__cpo9iter_moveE
	.align		8
        /*0060*/ 	.dword	_ZN39_INTERNAL_b5ba2d40_4_k_cu_cefda451_83604cute7productE
	.align		8
        /*0068*/ 	.dword	_ZN39_INTERNAL_b5ba2d40_4_k_cu_cefda451_83604cute1_E
	.align		8
        /*0070*/ 	.dword	$str$25
	.align		8
        /*0078*/ 	.dword	$str$26
	.align		8
        /*0080*/ 	.dword	$str$27
	.align		8
        /*0088*/ 	.dword	$str$28


//--------------------- .text._ZN7cutlass13device_kernelINS_4gemm6kernel13GemmUniversalIN4cute5tupleIJiiiiEEENS1_10collective13CollectiveMmaINS1_35MainloopSm100TmaUmmaWarpSpecializedILi20ELi2ELi4ENS5_IJNS4_1CILi2EEENSA_ILi1EEESC_EEEEENS5_IJNSA_ILi256EEENSA_ILi64EEESG_EEENS_12float_e5m2_tENS5_IJlSC_lEEESI_SJ_NS4_8TiledMMAINS4_8MMA_AtomIJNS4_10MMA_TraitsINS4_25SM100_MMA_F8F6F4_2x1SM_SSEJSI_SI_fSF_SG_NS4_17integral_constantINS4_4UMMA5MajorELSQ_0EEESR_NSO_INSP_7ScaleInELSS_0EEEST_EEEEEENS4_6LayoutINS5_IJSC_SC_SC_EEENS5_IJNSA_ILi0EEESY_SY_EEEEENS5_IJNS4_10UnderscoreES11_S11_EEEEENS4_18SM100_TMA_2SM_LOADENS4_14ComposedLayoutINS4_7SwizzleILi2ELi4ELi3EEENS4_18smem_ptr_flag_bitsILi8EEENSW_INS5_IJNSA_ILi8EEESG_EEENS5_IJSG_SC_EEEEEEEvNS4_8identityES14_S1E_vS1F_EENS_8epilogue10collective18CollectiveEpilogueINS1H_23Sm100TmaWarpSpecializedILi1ELi1ELi64ELb0ELb0EEEJNS5_IJNSA_ILi128EEESG_SG_EEENS5_IJNSW_IS1M_SC_EENSW_ISG_SC_EEEEESI_SJ_SI_SJ_NS1H_6fusion15FusionCallbacksIS1L_NS1R_17LinearCombinationISI_fSI_fLNS_15FloatRoundStyleE2EEES1N_S1Q_JEEENS4_5SM1004TMEM4LOAD26SM100_TMEM_LOAD_32dp32b64xENS4_13SM90_TMA_LOADES1E_NS4_39AutoVectorizingCopyWithAssumedAlignmentILi128EEENS4_14SM90_TMA_STOREES1E_S23_S23_EEEvvEEEEvNT_6ParamsE --------------------------
	.section	.text._ZN7cutlass13device_kernelINS_4gemm6kernel13GemmUniversalIN4cute5tupleIJiiiiEEENS1_10collective13CollectiveMmaINS1_35MainloopSm100TmaUmmaWarpSpecializedILi20ELi2ELi4ENS5_IJNS4_1CILi2EEENSA_ILi1EEESC_EEEEENS5_IJNSA_ILi256EEENSA_ILi64EEESG_EEENS_12float_e5m2_tENS5_IJlSC_lEEESI_SJ_NS4_8TiledMMAINS4_8MMA_AtomIJNS4_10MMA_TraitsINS4_25SM100_MMA_F8F6F4_2x1SM_SSEJSI_SI_fSF_SG_NS4_17integral_constantINS4_4UMMA5MajorELSQ_0EEESR_NSO_INSP_7ScaleInELSS_0EEEST_EEEEEENS4_6LayoutINS5_IJSC_SC_SC_EEENS5_IJNSA_ILi0EEESY_SY_EEEEENS5_IJNS4_10UnderscoreES11_S11_EEEEENS4_18SM100_TMA_2SM_LOADENS4_14ComposedLayoutINS4_7SwizzleILi2ELi4ELi3EEENS4_18smem_ptr_flag_bitsILi8EEENSW_INS5_IJNSA_ILi8EEESG_EEENS5_IJSG_SC_EEEEEEEvNS4_8identityES14_S1E_vS1F_EENS_8epilogue10collective18CollectiveEpilogueINS1H_23Sm100TmaWarpSpecializedILi1ELi1ELi64ELb0ELb0EEEJNS5_IJNSA_ILi128EEESG_SG_EEENS5_IJNSW_IS1M_SC_EENSW_ISG_SC_EEEEESI_SJ_SI_SJ_NS1H_6fusion15FusionCallbacksIS1L_NS1R_17LinearCombinationISI_fSI_fLNS_15FloatRoundStyleE2EEES1N_S1Q_JEEENS4_5SM1004TMEM4LOAD26SM100_TMEM_LOAD_32dp32b64xENS4_13SM90_TMA_LOADES1E_NS4_39AutoVectorizingCopyWithAssumedAlignmentILi128EEENS4_14SM90_TMA_STOREES1E_S23_S23_EEEvvEEEEvNT_6ParamsE,"ax",@progbits
	.align	128
.text._ZN7cutlass13device_kernelINS_4gemm6kernel13GemmUniversalIN4cute5tupleIJiiiiEEENS1_10collective13CollectiveMmaINS1_35MainloopSm100TmaUmmaWarpSpecializedILi20ELi2ELi4ENS5_IJNS4_1CILi2EEENSA_ILi1EEESC_EEEEENS5_IJNSA_ILi256EEENSA_ILi64EEESG_EEENS_12float_e5m2_tENS5_IJlSC_lEEESI_SJ_NS4_8TiledMMAINS4_8MMA_AtomIJNS4_10MMA_TraitsINS4_25SM100_MMA_F8F6F4_2x1SM_SSEJSI_SI_fSF_SG_NS4_17integral_constantINS4_4UMMA5MajorELSQ_0EEESR_NSO_INSP_7ScaleInELSS_0EEEST_EEEEEENS4_6LayoutINS5_IJSC_SC_SC_EEENS5_IJNSA_ILi0EEESY_SY_EEEEENS5_IJNS4_10UnderscoreES11_S11_EEEEENS4_18SM100_TMA_2SM_LOADENS4_14ComposedLayoutINS4_7SwizzleILi2ELi4ELi3EEENS4_18smem_ptr_flag_bitsILi8EEENSW_INS5_IJNSA_ILi8EEESG_EEENS5_IJSG_SC_EEEEEEEvNS4_8identityES14_S1E_vS1F_EENS_8epilogue10collective18CollectiveEpilogueINS1H_23Sm100TmaWarpSpecializedILi1ELi1ELi64ELb0ELb0EEEJNS5_IJNSA_ILi128EEESG_SG_EEENS5_IJNSW_IS1M_SC_EENSW_ISG_SC_EEEEESI_SJ_SI_SJ_NS1H_6fusion15FusionCallbacksIS1L_NS1R_17LinearCombinationISI_fSI_fLNS_15FloatRoundStyleE2EEES1N_S1Q_JEEENS4_5SM1004TMEM4LOAD26SM100_TMEM_LOAD_32dp32b64xENS4_13SM90_TMA_LOADES1E_NS4_39AutoVectorizingCopyWithAssumedAlignmentILi128EEENS4_14SM90_TMA_STOREES1E_S23_S23_EEEvvEEEEvNT_6ParamsE:
        .type           _ZN7cutlass13device_kernelINS_4gemm6kernel13GemmUniversalIN4cute5tupleIJiiiiEEENS1_10collective13CollectiveMmaINS1_35MainloopSm100TmaUmmaWarpSpecializedILi20ELi2ELi4ENS5_IJNS4_1CILi2EEENSA_ILi1EEESC_EEEEENS5_IJNSA_ILi256EEENSA_ILi64EEESG_EEENS_12float_e5m2_tENS5_IJlSC_lEEESI_SJ_NS4_8TiledMMAINS4_8MMA_AtomIJNS4_10MMA_TraitsINS4_25SM100_MMA_F8F6F4_2x1SM_SSEJSI_SI_fSF_SG_NS4_17integral_constantINS4_4UMMA5MajorELSQ_0EEESR_NSO_INSP_7ScaleInELSS_0EEEST_EEEEEENS4_6LayoutINS5_IJSC_SC_SC_EEENS5_IJNSA_ILi0EEESY_SY_EEEEENS5_IJNS4_10UnderscoreES11_S11_EEEEENS4_18SM100_TMA_2SM_LOADENS4_14ComposedLayoutINS4_7SwizzleILi2ELi4ELi3EEENS4_18smem_ptr_flag_bitsILi8EEENSW_INS5_IJNSA_ILi8EEESG_EEENS5_IJSG_SC_EEEEEEEvNS4_8identityES14_S1E_vS1F_EENS_8epilogue10collective18CollectiveEpilogueINS1H_23Sm100TmaWarpSpecializedILi1ELi1ELi64ELb0ELb0EEEJNS5_IJNSA_ILi128EEESG_SG_EEENS5_IJNSW_IS1M_SC_EENSW_ISG_SC_EEEEESI_SJ_SI_SJ_NS1H_6fusion15FusionCallbacksIS1L_NS1R_17LinearCombinationISI_fSI_fLNS_15FloatRoundStyleE2EEES1N_S1Q_JEEENS4_5SM1004TMEM4LOAD26SM100_TMEM_LOAD_32dp32b64xENS4_13SM90_TMA_LOADES1E_NS4_39AutoVectorizingCopyWithAssumedAlignmentILi128EEENS4_14SM90_TMA_STOREES1E_S23_S23_EEEvvEEEEvNT_6ParamsE,@function
        .size           _ZN7cutlass13device_kernelINS_4gemm6kernel13GemmUniversalIN4cute5tupleIJiiiiEEENS1_10collective13CollectiveMmaINS1_35MainloopSm100TmaUmmaWarpSpecializedILi20ELi2ELi4ENS5_IJNS4_1CILi2EEENSA_ILi1EEESC_EEEEENS5_IJNSA_ILi256EEENSA_ILi64EEESG_EEENS_12float_e5m2_tENS5_IJlSC_lEEESI_SJ_NS4_8TiledMMAINS4_8MMA_AtomIJNS4_10MMA_TraitsINS4_25SM100_MMA_F8F6F4_2x1SM_SSEJSI_SI_fSF_SG_NS4_17integral_constantINS4_4UMMA5MajorELSQ_0EEESR_NSO_INSP_7ScaleInELSS_0EEEST_EEEEEENS4_6LayoutINS5_IJSC_SC_SC_EEENS5_IJNSA_ILi0EEESY_SY_EEEEENS5_IJNS4_10UnderscoreES11_S11_EEEEENS4_18SM100_TMA_2SM_LOADENS4_14ComposedLayoutINS4_7SwizzleILi2ELi4ELi3EEENS4_18smem_ptr_flag_bitsILi8EEENSW_INS5_IJNSA_ILi8EEESG_EEENS5_IJSG_SC_EEEEEEEvNS4_8identityES14_S1E_vS1F_EENS_8epilogue10collective18CollectiveEpilogueINS1H_23Sm100TmaWarpSpecializedILi1ELi1ELi64ELb0ELb0EEEJNS5_IJNSA_ILi128EEESG_SG_EEENS5_IJNSW_IS1M_SC_EENSW_ISG_SC_EEEEESI_SJ_SI_SJ_NS1H_6fusion15FusionCallbacksIS1L_NS1R_17LinearCombinationISI_fSI_fLNS_15FloatRoundStyleE2EEES1N_S1Q_JEEENS4_5SM1004TMEM4LOAD26SM100_TMEM_LOAD_32dp32b64xENS4_13SM90_TMA_LOADES1E_NS4_39AutoVectorizingCopyWithAssumedAlignmentILi128EEENS4_14SM90_TMA_STOREES1E_S23_S23_EEEvvEEEEvNT_6ParamsE,(.L_x_198 - _ZN7cutlass13device_kernelINS_4gemm6kernel13GemmUniversalIN4cute5tupleIJiiiiEEENS1_10collective13CollectiveMmaINS1_35MainloopSm100TmaUmmaWarpSpecializedILi20ELi2ELi4ENS5_IJNS4_1CILi2EEENSA_ILi1EEESC_EEEEENS5_IJNSA_ILi256EEENSA_ILi64EEESG_EEENS_12float_e5m2_tENS5_IJlSC_lEEESI_SJ_NS4_8TiledMMAINS4_8MMA_AtomIJNS4_10MMA_TraitsINS4_25SM100_MMA_F8F6F4_2x1SM_SSEJSI_SI_fSF_SG_NS4_17integral_constantINS4_4UMMA5MajorELSQ_0EEESR_NSO_INSP_7ScaleInELSS_0EEEST_EEEEEENS4_6LayoutINS5_IJSC_SC_SC_EEENS5_IJNSA_ILi0EEESY_SY_EEEEENS5_IJNS4_10UnderscoreES11_S11_EEEEENS4_18SM100_TMA_2SM_LOADENS4_14ComposedLayoutINS4_7SwizzleILi2ELi4ELi3EEENS4_18smem_ptr_flag_bitsILi8EEENSW_INS5_IJNSA_ILi8EEESG_EEENS5_IJSG_SC_EEEEEEEvNS4_8identityES14_S1E_vS1F_EENS_8epilogue10collective18CollectiveEpilogueINS1H_23Sm100TmaWarpSpecializedILi1ELi1ELi64ELb0ELb0EEEJNS5_IJNSA_ILi128EEESG_SG_EEENS5_IJNSW_IS1M_SC_EENSW_ISG_SC_EEEEESI_SJ_SI_SJ_NS1H_6fusion15FusionCallbacksIS1L_NS1R_17LinearCombinationISI_fSI_fLNS_15FloatRoundStyleE2EEES1N_S1Q_JEEENS4_5SM1004TMEM4LOAD26SM100_TMEM_LOAD_32dp32b64xENS4_13SM90_TMA_LOADES1E_NS4_39AutoVectorizingCopyWithAssumedAlignmentILi128EEENS4_14SM90_TMA_STOREES1E_S23_S23_EEEvvEEEEvNT_6ParamsE)
        .other          _ZN7cutlass13device_kernelINS_4gemm6kernel13GemmUniversalIN4cute5tupleIJiiiiEEENS1_10collective13CollectiveMmaINS1_35MainloopSm100TmaUmmaWarpSpecializedILi20ELi2ELi4ENS5_IJNS4_1CILi2EEENSA_ILi1EEESC_EEEEENS5_IJNSA_ILi256EEENSA_ILi64EEESG_EEENS_12float_e5m2_tENS5_IJlSC_lEEESI_SJ_NS4_8TiledMMAINS4_8MMA_AtomIJNS4_10MMA_TraitsINS4_25SM100_MMA_F8F6F4_2x1SM_SSEJSI_SI_fSF_SG_NS4_17integral_constantINS4_4UMMA5MajorELSQ_0EEESR_NSO_INSP_7ScaleInELSS_0EEEST_EEEEEENS4_6LayoutINS5_IJSC_SC_SC_EEENS5_IJNSA_ILi0EEESY_SY_EEEEENS5_IJNS4_10UnderscoreES11_S11_EEEEENS4_18SM100_TMA_2SM_LOADENS4_14ComposedLayoutINS4_7SwizzleILi2ELi4ELi3EEENS4_18smem_ptr_flag_bitsILi8EEENSW_INS5_IJNSA_ILi8EEESG_EEENS5_IJSG_SC_EEEEEEEvNS4_8identityES14_S1E_vS1F_EENS_8epilogue10collective18CollectiveEpilogueINS1H_23Sm100TmaWarpSpecializedILi1ELi1ELi64ELb0ELb0EEEJNS5_IJNSA_ILi128EEESG_SG_EEENS5_IJNSW_IS1M_SC_EENSW_ISG_SC_EEEEESI_SJ_SI_SJ_NS1H_6fusion15FusionCallbacksIS1L_NS1R_17LinearCombinationISI_fSI_fLNS_15FloatRoundStyleE2EEES1N_S1Q_JEEENS4_5SM1004TMEM4LOAD26SM100_TMEM_LOAD_32dp32b64xENS4_13SM90_TMA_LOADES1E_NS4_39AutoVectorizingCopyWithAssumedAlignmentILi128EEENS4_14SM90_TMA_STOREES1E_S23_S23_EEEvvEEEEvNT_6ParamsE,@"STO_CUDA_ENTRY STV_DEFAULT"
_ZN7cutlass13device_kernelINS_4gemm6kernel13GemmUniversalIN4cute5tupleIJiiiiEEENS1_10collective13CollectiveMmaINS1_35MainloopSm100TmaUmmaWarpSpecializedILi20ELi2ELi4ENS5_IJNS4_1CILi2EEENSA_ILi1EEESC_EEEEENS5_IJNSA_ILi256EEENSA_ILi64EEESG_EEENS_12float_e5m2_tENS5_IJlSC_lEEESI_SJ_NS4_8TiledMMAINS4_8MMA_AtomIJNS4_10MMA_TraitsINS4_25SM100_MMA_F8F6F4_2x1SM_SSEJSI_SI_fSF_SG_NS4_17integral_constantINS4_4UMMA5MajorELSQ_0EEESR_NSO_INSP_7ScaleInELSS_0EEEST_EEEEEENS4_6LayoutINS5_IJSC_SC_SC_EEENS5_IJNSA_ILi0EEESY_SY_EEEEENS5_IJNS4_10UnderscoreES11_S11_EEEEENS4_18SM100_TMA_2SM_LOADENS4_14ComposedLayoutINS4_7SwizzleILi2ELi4ELi3EEENS4_18smem_ptr_flag_bitsILi8EEENSW_INS5_IJNSA_ILi8EEESG_EEENS5_IJSG_SC_EEEEEEEvNS4_8identityES14_S1E_vS1F_EENS_8epilogue10collective18CollectiveEpilogueINS1H_23Sm100TmaWarpSpecializedILi1ELi1ELi64ELb0ELb0EEEJNS5_IJNSA_ILi128EEESG_SG_EEENS5_IJNSW_IS1M_SC_EENSW_ISG_SC_EEEEESI_SJ_SI_SJ_NS1H_6fusion15FusionCallbacksIS1L_NS1R_17LinearCombinationISI_fSI_fLNS_15FloatRoundStyleE2EEES1N_S1Q_JEEENS4_5SM1004TMEM4LOAD26SM100_TMEM_LOAD_32dp32b64xENS4_13SM90_TMA_LOADES1E_NS4_39AutoVectorizingCopyWithAssumedAlignmentILi128EEENS4_14SM90_TMA_STOREES1E_S23_S23_EEEvvEEEEvNT_6ParamsE:
[----:B------:R-:W1:Y:S01]  /*0000*/  LDC R1, c[0x0][0x37c] ;  /* 0x0000df00ff017b82 */ /* 0x000e620000000800 */
[----:B------:R-:W2:Y:S01]  /*0010*/  S2R R166, SR_TID.X ;  /* 0x0000000000a67919 */ /* 0x000ea20000002100 */
[----:B------:R-:W3:Y:S06]  /*0020*/  LDCU.64 UR6, c[0x0][0x890] ;  /* 0x00011200ff0677ac */ /* 0x000eec0008000a00 */
[----:B------:R-:W4:Y:S01]  /*0030*/  S2UR UR37, SR_CgaCtaId ;  /* 0x00000000002579c3 */ /* 0x000f220000008800 */
[----:B------:R-:W-:Y:S02]  /*0040*/  PRMT R165, RZ, 0x7610, R165 ;  /* 0x00007610ffa57816 */ /* 0x000fe400000000a5 */
[----:B------:R-:W-:Y:S01]  /*0050*/  ELECT P1, URZ, PT ;  /* 0x0000000000ff782f */ /* 0x000fe20003820000 */
[----:B------:R-:W1:Y:S01]  /*0060*/  LDCU.64 UR40, c[0x0][0x358] ;  /* 0x00006b00ff2877ac */ /* 0x000e620008000a00 */
[----:B---3--:R-:W-:-:S04]  /*0070*/  UISETP.NE.U32.AND UP0, UPT, UR6, URZ, UPT ;  /* 0x000000ff0600728c */ /* 0x008fc8000bf05070 */
[----:B------:R-:W-:Y:S02]  /*0080*/  UISETP.NE.AND.EX UP0, UPT, UR7, URZ, UPT, UP0 ;  /* 0x000000ff0700728c */ /* 0x000fe4000bf05300 */
[----:B----4-:R-:W-:Y:S02]  /*0090*/  ULOP3.LUT UR5, UR37, 0x1, URZ, 0xc0, !UPT ;  /* 0x0000000125057892 */ /* 0x010fe4000f8ec0ff */
[----:B------:R-:W-:Y:S01]  /*00a0*/  ULOP3.LUT UR4, UR37, 0x1, URZ, 0x3c, !UPT ;  /* 0x0000000125047892 */ /* 0x000fe2000f8e3cff */
[----:B--2---:R-:W-:-:S05]  /*00b0*/  SHF.R.U32.HI R169, RZ, 0x5, R166 ;  /* 0x00000005ffa97819 */ /* 0x004fca00000116a6 */
[----:B------:R-:W2:Y:S02]  /*00c0*/  SHFL.IDX PT, R0, R169, RZ, 0x1f ;  /* 0x00001fffa9007589 */ /* 0x000ea400000e0000 */
[----:B--2---:R-:W-:Y:S01]  /*00d0*/  R2UR UR10, R0 ;  /* 0x00000000000a72ca */ /* 0x004fe200000e0000 */
[----:B-1----:R-:W-:-:S14]  /*00e0*/  BRA.U UP0, `(.L_x_0) ;  /* 0x00000001002c7547 */ /* 0x002fdc000b800000 */
[----:B------:R-:W1:Y:S02]  /*00f0*/  LDCU.64 UR8, c[0x0][0x888] ;  /* 0x00011100ff0877ac */ /* 0x000e640008000a00 */
[----:B-1----:R-:W-:-:S04]  /*0100*/  UISETP.NE.U32.AND UP0, UPT, UR8, URZ, UPT ;  /* 0x000000ff0800728c */ /* 0x002fc8000bf05070 */
[----:B------:R-:W-:-:S09]  /*0110*/  UISETP.NE.AND.EX UP0, UPT, UR9, URZ, UPT, UP0 ;  /* 0x000000ff0900728c */ /* 0x000fd2000bf05300 */
[----:B------:R-:W-:Y:S05]  /*0120*/  BRA.U !UP0, `(.L_x_1) ;  /* 0x0000000108107547 */ /* 0x000fea000b800000 */
[----:B------:R-:W1:Y:S02]  /*0130*/  LDC.64 R2, c[0x0][0x888] ;  /* 0x00022200ff027b82 */ /* 0x000e640000000a00 */
[----:B-1----:R1:W5:Y:S01]  /*0140*/  LDG.E R81, desc[UR40][R2.64] ;  /* 0x0000002802517981 */ /* 0x002362000c1e1900 */
[----:B------:R-:W-:Y:S01]  /*0150*/  HFMA2 R165, -RZ, RZ, 0, 5.9604644775390625e-08 ;  /* 0x00000001ffa57431 */ /* 0x000fe200000001ff */
[----:B------:R-:W-:Y:S05]  /*0160*/  BRA `(.L_x_0) ;  /* 0x00000000000c7947 */ /* 0x000fea0003800000 */
.L_x_1:
[----:B------:R-:W1:Y:S01]  /*0170*/  LDCU UR8, c[0x0][0x880] ;  /* 0x00011000ff0877ac */ /* 0x000e620008000800 */
[----:B------:R-:W-:Y:S01]  /*0180*/  HFMA2 R165, -RZ, RZ, 0, 5.9604644775390625e-08 ;  /* 0x00000001ffa57431 */ /* 0x000fe200000001ff */
[----:B-1----:R-:W-:-:S07]  /*0190*/  MOV R81, UR8 ;  /* 0x0000000800517c02 */ /* 0x002fce0008000f00 */
.L_x_0:
[----:B------:R-:W2:Y:S02]  /*01a0*/  LDCU.64 UR8, c[0x0][0x8b0] ;  /* 0x00011600ff0877ac */ /* 0x000ea40008000a00 */
[----:B--2---:R-:W-:-:S04]  /*01b0*/  UISETP.NE.U32.AND UP0, UPT, UR8, URZ, UPT ;  /* 0x000000ff0800728c */ /* 0x004fc8000bf05070 */
[----:B------:R-:W-:-:S09]  /*01c0*/  UISETP.NE.AND.EX UP0, UPT, UR9, URZ, UPT, UP0 ;  /* 0x000000ff0900728c */ /* 0x000fd2000bf05300 */
[----:B------:R-:W-:Y:S05]  /*01d0*/  BRA.U UP0, `(.L_x_2) ;  /* 0x0000000100247547 */ /* 0x000fea000b800000 */
[----:B------:R-:W2:Y:S02]  /*01e0*/  LDCU.64 UR8, c[0x0][0x8a8] ;  /* 0x00011500ff0877ac */ /* 0x000ea40008000a00 */
[----:B--2---:R-:W-:-:S04]  /*01f0*/  UISETP.NE.U32.AND UP0, UPT, UR8, URZ, UPT ;  /* 0x000000ff0800728c */ /* 0x004fc8000bf05070 */
[----:B------:R-:W-:-:S09]  /*0200*/  UISETP.NE.AND.EX UP0, UPT, UR9, URZ, UPT, UP0 ;  /* 0x000000ff0900728c */ /* 0x000fd2000bf05300 */
[----:B------:R-:W-:Y:S05]  /*0210*/  BRA.U !UP0, `(.L_x_3) ;  /* 0x00000001080c7547 */ /* 0x000fea000b800000 */
[----:B------:R-:W2:Y:S02]  /*0220*/  LDC.64 R78, c[0x0][0x8a8] ;  /* 0x00022a00ff4e7b82 */ /* 0x000ea40000000a00 */
[----:B--2---:R2:W5:Y:S01]  /*0230*/  LDG.E R78, desc[UR40][R78.64] ;  /* 0x000000284e4e7981 */ /* 0x004562000c1e1900 */
[----:B------:R-:W-:Y:S05]  /*0240*/  BRA `(.L_x_2) ;  /* 0x0000000000087947 */ /* 0x000fea0003800000 */
.L_x_3:
[----:B------:R-:W2:Y:S02]  /*0250*/  LDCU UR8, c[0x0][0x8a0] ;  /* 0x00011400ff0877ac */ /* 0x000ea40008000800 */
[----:B--2---:R-:W-:Y:S02]  /*0260*/  MOV R78, UR8 ;  /* 0x00000008004e7c02 */ /* 0x004fe40008000f00 */
.L_x_2:
[----:B------:R-:W-:Y:S01]  /*0270*/  IMAD.U32 R0, RZ, RZ, UR10 ;  /* 0x0000000aff007e24 */ /* 0x000fe2000f8e00ff */
[----:B------:R-:W-:Y:S04]  /*0280*/  BSSY.RECONVERGENT B0, `(.L_x_4) ;  /* 0x000000c000007945 */ /* 0x000fe80003800200 */
[C---:B------:R-:W-:Y:S02]  /*0290*/  ISETP.NE.OR P2, PT, R0.reuse, 0x1, !P1 ;  /* 0x000000010000780c */ /* 0x040fe40004f45670 */
[----:B------:R-:W-:-:S11]  /*02a0*/  ISETP.NE.OR P0, PT, R0, 0x3, !P1 ;  /* 0x000000030000780c */ /* 0x000fd60004f05670 */
[----:B------:R-:W-:Y:S05]  /*02b0*/  @P2 BRA `(.L_x_5) ;  /* 0x0000000000202947 */ /* 0x000fea0003800000 */
[----:B------:R-:W3:Y:S02]  /*02c0*/  LDCU.64 UR8, c[0x0][0x348] ;  /* 0x00006900ff0877ac */ /* 0x000ee40008000a00 */
[----:B---3--:R-:W-:Y:S02]  /*02d0*/  UIADD3 UR12, UP1, UPT, UR8, 0x80, URZ ;  /* 0x00000080080c7890 */ /* 0x008fe4000ff3e0ff */
[----:B------:R-:W-:Y:S02]  /*02e0*/  UIADD3 UR8, UP0, UPT, UR8, 0x180, URZ ;  /* 0x0000018008087890 */ /* 0x000fe4000ff1e0ff */
[----:B------:R-:W-:Y:S02]  /*02f0*/  UIADD3.X UR13, UPT, UPT, URZ, UR9, URZ, UP1, !UPT ;  /* 0x00000009ff0d7290 */ /* 0x000fe40008ffe4ff */
[----:B------:R-:W-:-:S07]  /*0300*/  UIADD3.X UR9, UPT, UPT, URZ, UR9, URZ, UP0, !UPT ;  /* 0x00000009ff097290 */ /* 0x000fce00087fe4ff */
[----:B------:R3:W-:Y:S02]  /*0310*/  UTMACCTL.PF [UR12] ;  /* 0x000000000c0079b9 */ /* 0x0007e40008040000 */
[----:B------:R3:W-:Y:S02]  /*0320*/  UTMACCTL.PF [UR8] ;  /* 0x00000000080079b9 */ /* 0x0007e40008040000 */
[----:B---3--:R-:W-:Y:S01]  /*0330*/  NOP ;  /* 0x0000000000007918 */ /* 0x008fe20000000000 */
.L_x_5:
[----:B------:R-:W-:Y:S05]  /*0340*/  BSYNC.RECONVERGENT B0 ;  /* 0x0000000000007941 */ /* 0x000fea0003800200 */
.L_x_4:
[----:B------:R-:W-:Y:S04]  /*0350*/  BSSY.RECONVERGENT B0, `(.L_x_6) ;  /* 0x000000a000007945 */ /* 0x000fe80003800200 */
        /* <DEDUP_REMOVED lines=9> */
.L_x_7:
[----:B------:R-:W-:Y:S05]  /*03f0*/  BSYNC.RECONVERGENT B0 ;  /* 0x0000000000007941 */ /* 0x000fea0003800200 */
.L_x_6:
[----:B------:R-:W3:Y:S01]  /*0400*/  LDCU.64 UR8, c[0x0][0x888] ;  /* 0x00011100ff0877ac */ /* 0x000ee20008000a00 */
[----:B------:R-:W-:Y:S02]  /*0410*/  UISETP.EQ.U32.AND UP1, UPT, UR6, URZ, UPT ;  /* 0x000000ff0600728c */ /* 0x000fe4000bf22070 */
[----:B------:R-:W-:Y:S02]  /*0420*/  UPLOP3.LUT UP5, UPT, UPT, UPT, UPT, 0x80, 0x8 ;  /* 0x000000000008789c */ /* 0x000fe40003faf070 */
[----:B---3--:R-:W-:-:S04]  /*0430*/  UISETP.NE.U32.AND UP0, UPT, UR8, URZ, UPT ;  /* 0x000000ff0800728c */ /* 0x008fc8000bf05070 */
[----:B------:R-:W-:-:S04]  /*0440*/  UISETP.NE.AND.EX UP0, UPT, UR9, URZ, UPT, UP0 ;  /* 0x000000ff0900728c */ /* 0x000fc8000bf05300 */
[----:B------:R-:W-:-:S04]  /*0450*/  UISETP.EQ.OR.EX UP2, UPT, UR7, URZ, !UP0, UP1 ;  /* 0x000000ff0700728c */ /* 0x000fc8000c742710 */
[----:B------:R-:W-:-:S05]  /*0460*/  UP2UR UR44, UPR, URZ, 0x4 ;  /* 0x00000004ff2c7883 */ /* 0x000fca0008000000 */
[----:B------:R-:W-:Y:S07]  /*0470*/  BRA.U !UP2, `(.L_x_8) ;  /* 0x000000010a207547 */ /* 0x000fee000b800000 */
[----:B------:R-:W-:Y:S01]  /*0480*/  UISETP.NE.U32.AND UP2, UPT, UR6, URZ, UPT ;  /* 0x000000ff0600728c */ /* 0x000fe2000bf45070 */
[----:B-----5:R-:W-:Y:S01]  /*0490*/  FSETP.NEU.AND P0, PT, R81, RZ, PT ;  /* 0x000000ff5100720b */ /* 0x020fe20003f0d000 */
[----:B------:R-:W-:Y:S02]  /*04a0*/  USEL UR6, URZ, 0xffffffff, UP0 ;  /* 0xffffffffff067887 */ /* 0x000fe40008000000 */
[----:B------:R-:W-:-:S10]  /*04b0*/  UISETP.NE.AND.EX UP2, UPT, UR7, URZ, UPT, UP2 ;  /* 0x000000ff0700728c */ /* 0x000fd4000bf45320 */
[----:B------:R-:W-:Y:S01]  /*04c0*/  VOTEU.ANY UP1, P0 ;  /* 0x0000000000ff7886 */ /* 0x000fe20000020100 */
[----:B------:R-:W-:-:S04]  /*04d0*/  @!UP2 USEL UR6, URZ, 0xffffffff, UP1 ;  /* 0xffffffffff06a887 */ /* 0x000fc80008800000 */
[----:B------:R-:W-:-:S04]  /*04e0*/  ULOP3.LUT UR6, UR6, 0x1, URZ, 0xc0, !UPT ;  /* 0x0000000106067892 */ /* 0x000fc8000f8ec0ff */
[----:B------:R-:W-:-:S11]  /*04f0*/  UISETP.NE.U32.AND UP5, UPT, UR6, 0x1, UPT ;  /* 0x000000010600788c */ /* 0x000fd6000bfa5070 */
.L_x_8:
[----:B------:R-:W3:Y:S01]  /*0500*/  SHFL.IDX PT, R0, R169, RZ, 0x1f ;  /* 0x00001fffa9007589 */ /* 0x000ee200000e0000 */
[----:B------:R-:W-:-:S04]  /*0510*/  UISETP.NE.AND UP1, UPT, UR10, 0x2, UPT ;  /* 0x000000020a00788c */ /* 0x000fc8000bf25270 */
[----:B------:R-:W-:Y:S02]  /*0520*/  UISETP.EQ.AND UP2, UPT, UR5, URZ, !UP1 ;  /* 0x000000ff0500728c */ /* 0x000fe4000cf42270 */
[----:B------:R-:W-:-:S04]  /*0530*/  USEL UR7, URZ, 0x1, UP1 ;  /* 0x00000001ff077887 */ /* 0x000fc80008800000 */
[----:B------:R-:W-:Y:S02]  /*0540*/  PLOP3.LUT P5, PT, P1, PT, UP2, 0x80, 0x8 ;  /* 0x000000000008781c */ /* 0x000fe40000faf028 */
[----:B---3--:R-:W-:-:S13]  /*0550*/  ISETP.NE.AND P0, PT, R0, RZ, PT ;  /* 0x000000ff0000720c */ /* 0x008fda0003f05270 */
[----:B------:R-:W-:Y:S05]  /*0560*/  @P0 BRA `(.L_x_9) ;  /* 0x0000000000d00947 */ /* 0x000fea0003800000 */
[----:B------:R-:W-:Y:S01]  /*0570*/  ELECT P0, URZ, PT ;  /* 0x0000000000ff782f */ /* 0x000fe20003800000 */
[----:B------:R-:W-:-:S12]  /*0580*/  BSSY.RECONVERGENT B0, `(.L_x_9) ;  /* 0x0000032000007945 */ /* 0x000fd80003800200 */
[----:B------:R-:W-:Y:S05]  /*0590*/  @!P0 BRA `(.L_x_10) ;  /* 0x0000000000c08947 */ /* 0x000fea0003800000 */
[----:B------:R-:W-:Y:S01]  /*05a0*/  UMOV UR8, 0x400 ;  /* 0x0000040000087882 */ /* 0x000fe20000000000 */
[----:B------:R-:W-:Y:S01]  /*05b0*/  UMOV UR6, 0x1 ;  /* 0x0000000100067882 */ /* 0x000fe20000000000 */
[----:B------:R-:W-:Y:S02]  /*05c0*/  ULEA UR8, UR37, UR8, 0x18 ;  /* 0x0000000825087291 */ /* 0x000fe4000f8ec0ff */
[----:B------:R-:W-:-:S04]  /*05d0*/  UIADD3 UR12, UPT, UPT, -UR6, 0x100000, URZ ;  /* 0x00100000060c7890 */ /* 0x000fc8000fffe1ff */
[----:B------:R-:W-:Y:S02]  /*05e0*/  USHF.L.U32 UR13, UR12, 0xb, URZ ;  /* 0x0000000b0c0d7899 */ /* 0x000fe400080006ff */
[----:B------:R-:W-:Y:S01]  /*05f0*/  USHF.L.U32 UR12, UR12, 0x1, URZ ;  /* 0x000000010c0c7899 */ /* 0x000fe200080006ff */
[----:B------:R-:W3:Y:S11]  /*0600*/  FENCE.VIEW.ASYNC.S ;  /* 0x00000000000073c6 */ /* 0x000ef60000000000 */
[----:B---3--:R3:W4:Y:S01]  /*0610*/  SYNCS.EXCH.64 URZ, [UR8], UR12 ;  /* 0x0000000c08ff75b2 */ /* 0x0087220008000100 */
[----:B------:R3:W1:Y:S01]  /*0620*/  SYNCS.EXCH.64 URZ, [UR8+0xa0], UR12 ;  /* 0x0000a00c08ff75b2 */ /* 0x0006620008000100 */
        /* <DEDUP_REMOVED lines=37> */
[----:B------:R3:W1:Y:S02]  /*0880*/  SYNCS.EXCH.64 URZ, [UR8+0x138], UR12 ;  /* 0x0001380c08ff75b2 */ /* 0x0006640008000100 */
[----:B---34-:R-:W-:Y:S01]  /*0890*/  NOP ;  /* 0x0000000000007918 */ /* 0x018fe20000000000 */
.L_x_10:
[----:B------:R-:W-:Y:S05]  /*08a0*/  BSYNC.RECONVERGENT B0 ;  /* 0x0000000000007941 */ /* 0x000fea0003800200 */
.L_x_9:
[----:B------:R-:W3:Y:S01]  /*08b0*/  SHFL.IDX PT, R0, R169, RZ, 0x1f ;  /* 0x00001fffa9007589 */ /* 0x000ee200000e0000 */
[----:B------:R-:W-:Y:S01]  /*08c0*/  NOP ;  /* 0x0000000000007918 */ /* 0x000fe20000000000 */
[----:B---3--:R-:W-:-:S13]  /*08d0*/  ISETP.NE.AND P0, PT, R0, 0x1, PT ;  /* 0x000000010000780c */ /* 0x008fda0003f05270 */
[----:B------:R-:W-:Y:S05]  /*08e0*/  @P0 BRA `(.L_x_11) ;  /* 0x00000000003c0947 */ /* 0x000fea0003800000 */
[----:B------:R-:W-:Y:S01]  /*08f0*/  UMOV UR9, 0x400 ;  /* 0x0000040000097882 */ /* 0x000fe20000000000 */
[----:B------:R-:W-:Y:S01]  /*0900*/  UMOV UR8, 0x20 ;  /* 0x0000002000087882 */ /* 0x000fe20000000000 */
[----:B------:R-:W-:Y:S01]  /*0910*/  UMOV UR6, 0x80 ;  /* 0x0000008000067882 */ /* 0x000fe20000000000 */
[----:B------:R-:W-:Y:S02]  /*0920*/  ULEA UR9, UR37, UR9, 0x18 ;  /* 0x0000000925097291 */ /* 0x000fe4000f8ec0ff */
[----:B------:R-:W-:-:S04]  /*0930*/  UIADD3 UR12, UPT, UPT, -UR8, 0x100000, URZ ;  /* 0x00100000080c7890 */ /* 0x000fc8000fffe1ff */
[----:B------:R-:W-:Y:S02]  /*0940*/  USHF.L.U32 UR13, UR12, 0xb, URZ ;  /* 0x0000000b0c0d7899 */ /* 0x000fe400080006ff */
[----:B------:R-:W-:Y:S02]  /*0950*/  USHF.L.U32 UR12, UR12, 0x1, URZ ;  /* 0x000000010c0c7899 */ /* 0x000fe400080006ff */
[----:B------:R-:W-:-:S04]  /*0960*/  UIADD3 UR14, UPT, UPT, -UR6, 0x100000, URZ ;  /* 0x00100000060e7890 */ /* 0x000fc8000fffe1ff */
[----:B------:R-:W-:Y:S02]  /*0970*/  USHF.L.U32 UR15, UR14, 0xb, URZ ;  /* 0x0000000b0e0f7899 */ /* 0x000fe400080006ff */
[----:B------:R-:W-:Y:S01]  /*0980*/  USHF.L.U32 UR14, UR14, 0x1, URZ ;  /* 0x000000010e0e7899 */ /* 0x000fe200080006ff */
[----:B------:R-:W-:Y:S01]  /*0990*/  ELECT P0, URZ, PT ;  /* 0x0000000000ff782f */ /* 0x000fe20003800000 */
[----:B------:R-:W3:Y:S02]  /*09a0*/  FENCE.VIEW.ASYNC.S ;  /* 0x00000000000073c6 */ /* 0x000ee40000000000 */
[----:B---3--:R3:W4:Y:S08]  /*09b0*/  SYNCS.EXCH.64 URZ, [UR9+0x140], UR12 ;  /* 0x0001400c09ff75b2 */ /* 0x0087300008000100 */
[----:B------:R3:W1:Y:S01]  /*09c0*/  SYNCS.EXCH.64 URZ, [UR9+0x148], UR14 ;  /* 0x0001480e09ff75b2 */ /* 0x0006620008000100 */
[----:B------:R-:W-:Y:S01]  /*09d0*/  NOP ;  /* 0x0000000000007918 */ /* 0x000fe20000000000 */
.L_x_11:
[----:B------:R-:W2:Y:S01]  /*09e0*/  SHFL.IDX PT, R0, R169, RZ, 0x1f ;  /* 0x00001fffa9007589 */ /* 0x000ea200000e0000 */
[----:B------:R-:W-:Y:S01]  /*09f0*/  NOP ;  /* 0x0000000000007918 */ /* 0x000fe20000000000 */
[----:B--2---:R-:W-:-:S13]  /*0a00*/  ISETP.NE.AND P0, PT, R0, 0x3, PT ;  /* 0x000000030000780c */ /* 0x004fda0003f05270 */
[----:B------:R-:W-:Y:S05]  /*0a10*/  @P0 BRA `(.L_x_12) ;  /* 0x00000000002c0947 */ /* 0x000fea0003800000 */
[----:B------:R-:W-:Y:S01]  /*0a20*/  UMOV UR8, 0x400 ;  /* 0x0000040000087882 */ /* 0x000fe20000000000 */
[----:B------:R-:W-:Y:S01]  /*0a30*/  UMOV UR6, 0x20 ;  /* 0x0000002000067882 */ /* 0x000fe20000000000 */
[----:B------:R-:W-:Y:S02]  /*0a40*/  ULEA UR8, UR37, UR8, 0x18 ;  /* 0x0000000825087291 */ /* 0x000fe4000f8ec0ff */
[----:B---3--:R-:W-:-:S04]  /*0a50*/  UIADD3 UR12, UPT, UPT, -UR6, 0x100000, URZ ;  /* 0x00100000060c7890 */ /* 0x008fc8000fffe1ff */
[----:B------:R-:W-:Y:S02]  /*0a60*/  USHF.L.U32 UR13, UR12, 0xb, URZ ;  /* 0x0000000b0c0d7899 */ /* 0x000fe400080006ff */
[----:B------:R-:W-:Y:S01]  /*0a70*/  USHF.L.U32 UR12, UR12, 0x1, URZ ;  /* 0x000000010c0c7899 */ /* 0x000fe200080006ff */
[----:B------:R-:W-:Y:S01]  /*0a80*/  ELECT P0, URZ, PT ;  /* 0x0000000000ff782f */ /* 0x000fe20003800000 */
[----:B------:R-:W2:Y:S10]  /*0a90*/  FENCE.VIEW.ASYNC.S ;  /* 0x00000000000073c6 */ /* 0x000eb40000000000 */
[----:B--2---:R2:W3:Y:S01]  /*0aa0*/  SYNCS.EXCH.64 URZ, [UR8+0x150], UR12 ;  /* 0x0001500c08ff75b2 */ /* 0x0044e20008000100 */
[----:B------:R2:W1:Y:S01]  /*0ab0*/  SYNCS.EXCH.64 URZ, [UR8+0x158], UR12 ;  /* 0x0001580c08ff75b2 */ /* 0x0004620008000100 */
[----:B------:R-:W-:Y:S01]  /*0ac0*/  NOP ;  /* 0x0000000000007918 */ /* 0x000fe20000000000 */
.L_x_12:
[----:B------:R-:W4:Y:S01]  /*0ad0*/  SHFL.IDX PT, R0, R169, RZ, 0x1f ;  /* 0x00001fffa9007589 */ /* 0x000f2200000e0000 */
[----:B------:R-:W-:Y:S01]  /*0ae0*/  NOP ;  /* 0x0000000000007918 */ /* 0x000fe20000000000 */
[----:B----4-:R-:W-:-:S13]  /*0af0*/  ISETP.NE.AND P0, PT, R0, 0x4, PT ;  /* 0x000000040000780c */ /* 0x010fda0003f05270 */
[----:B------:R-:W-:Y:S05]  /*0b00*/  @P0 BRA `(.L_x_13) ;  /* 0x0000000000480947 */ /* 0x000fea0003800000 */
[----:B---3--:R-:W-:Y:S01]  /*0b10*/  UMOV UR9, 0x1e0 ;  /* 0x000001e000097882 */ /* 0x008fe20000000000 */
[----:B--2---:R-:W-:Y:S01]  /*0b20*/  UMOV UR8, 0x400 ;  /* 0x0000040000087882 */ /* 0x004fe20000000000 */
[----:B------:R-:W-:Y:S01]  /*0b30*/  USEL UR9, UR9, 0x1a0, UP5 ;  /* 0x000001a009097887 */ /* 0x000fe2000a800000 */
        /* <DEDUP_REMOVED lines=9> */
[----:B------:R-:W2:Y:S02]  /*0bd0*/  FENCE.VIEW.ASYNC.S ;  /* 0x00000000000073c6 */ /* 0x000ea40000000000 */
[----:B--2---:R4:W2:Y:S08]  /*0be0*/  SYNCS.EXCH.64 URZ, [UR8+0x160], UR12 ;  /* 0x0001600c08ff75b2 */ /* 0x0048b00008000100 */
[----:B------:R4:W3:Y:S01]  /*0bf0*/  SYNCS.EXCH.64 URZ, [UR8+0x170], UR14 ;  /* 0x0001700e08ff75b2 */ /* 0x0008e20008000100 */
[----:B------:R4:W1:Y:S01]  /*0c00*/  SYNCS.EXCH.64 URZ, [UR8+0x168], UR12 ;  /* 0x0001680c08ff75b2 */ /* 0x0008620008000100 */
[----:B------:R4:W1:Y:S02]  /*0c10*/  SYNCS.EXCH.64 URZ, [UR8+0x178], UR14 ;  /* 0x0001780e08ff75b2 */ /* 0x0008640008000100 */
[----:B----4-:R-:W-:Y:S01]  /*0c20*/  NOP ;  /* 0x0000000000007918 */ /* 0x010fe20000000000 */
.L_x_13:
[----:B------:R-:W4:Y:S01]  /*0c30*/  SHFL.IDX PT, R0, R169, RZ, 0x1f ;  /* 0x00001fffa9007589 */ /* 0x000f2200000e0000 */
[----:B------:R-:W-:Y:S01]  /*0c40*/  NOP ;  /* 0x0000000000007918 */ /* 0x000fe20000000000 */
[----:B----4-:R-:W-:-:S13]  /*0c50*/  ISETP.NE.AND P0, PT, R0, 0x5, PT ;  /* 0x000000050000780c */ /* 0x010fda0003f05270 */
[----:B------:R-:W-:Y:S05]  /*0c60*/  @P0 BRA `(.L_x_14) ;  /* 0x0000000000540947 */ /* 0x000fea0003800000 */
[----:B---3--:R-:W-:Y:S01]  /*0c70*/  UMOV UR9, 0x400 ;  /* 0x0000040000097882 */ /* 0x008fe20000000000 */
[----:B--2---:R-:W-:Y:S01]  /*0c80*/  UMOV UR8, 0x1 ;  /* 0x0000000100087882 */ /* 0x004fe20000000000 */
        /* <DEDUP_REMOVED lines=13> */
[----:B------:R4:W1:Y:S01]  /*0d60*/  SYNCS.EXCH.64 URZ, [UR9+0x1a8], UR14 ;  /* 0x0001a80e09ff75b2 */ /* 0x0008620008000100 */
[----:B------:R4:W1:Y:S01]  /*0d70*/  SYNCS.EXCH.64 URZ, [UR9+0x190], UR12 ;  /* 0x0001900c09ff75b2 */ /* 0x0008620008000100 */
[----:B------:R4:W1:Y:S01]  /*0d80*/  SYNCS.EXCH.64 URZ, [UR9+0x1b0], UR14 ;  /* 0x0001b00e09ff75b2 */ /* 0x0008620008000100 */
[----:B------:R4:W1:Y:S01]  /*0d90*/  SYNCS.EXCH.64 URZ, [UR9+0x198], UR12 ;  /* 0x0001980c09ff75b2 */ /* 0x0008620008000100 */
[----:B------:R4:W1:Y:S02]  /*0da0*/  SYNCS.EXCH.64 URZ, [UR9+0x1b8], UR14 ;  /* 0x0001b80e09ff75b2 */ /* 0x0008640008000100 */
[----:B----4-:R-:W-:Y:S01]  /*0db0*/  NOP ;  /* 0x0000000000007918 */ /* 0x010fe20000000000 */
.L_x_14:
[----:B------:R-:W4:Y:S01]  /*0dc0*/  SHFL.IDX PT, R0, R169, RZ, 0x1f ;  /* 0x00001fffa9007589 */ /* 0x000f2200000e0000 */
[----:B------:R-:W-:Y:S01]  /*0dd0*/  ISETP.NE.OR P1, PT, RZ, UR10, !P1 ;  /* 0x0000000aff007c0c */ /* 0x000fe2000cf25670 */
[----:B------:R-:W-:Y:S01]  /*0de0*/  NOP ;  /* 0x0000000000007918 */ /* 0x000fe20000000000 */
[----:B----4-:R-:W-:-:S13]  /*0df0*/  ISETP.NE.AND P0, PT, R0, 0x3, PT ;  /* 0x000000030000780c */ /* 0x010fda0003f05270 */
[----:B------:R-:W-:Y:S05]  /*0e00*/  @P0 BRA `(.L_x_15) ;  /* 0x0000000000340947 */ /* 0x000fea0003800000 */
[----:B--2---:R-:W-:Y:S01]  /*0e10*/  UMOV UR8, 0x400 ;  /* 0x0000040000087882 */ /* 0x004fe20000000000 */
[----:B------:R-:W-:Y:S01]  /*0e20*/  UMOV UR6, 0x20 ;  /* 0x0000002000067882 */ /* 0x000fe20000000000 */
[----:B------:R-:W-:Y:S02]  /*0e30*/  ULEA UR8, UR37, UR8, 0x18 ;  /* 0x0000000825087291 */ /* 0x000fe4000f8ec0ff */
[----:B---3--:R-:W-:-:S04]  /*0e40*/  UIADD3 UR12, UPT, UPT, -UR6, 0x100000, URZ ;  /* 0x00100000060c7890 */ /* 0x008fc8000fffe1ff */
[----:B------:R-:W-:Y:S02]  /*0e50*/  USHF.L.U32 UR13, UR12, 0xb, URZ ;  /* 0x0000000b0c0d7899 */ /* 0x000fe400080006ff */
[----:B------:R-:W-:Y:S01]  /*0e60*/  USHF.L.U32 UR12, UR12, 0x1, URZ ;  /* 0x000000010c0c7899 */ /* 0x000fe200080006ff */
[----:B------:R-:W-:Y:S01]  /*0e70*/  ELECT P0, URZ, PT ;  /* 0x0000000000ff782f */ /* 0x000fe20003800000 */
[----:B------:R-:W2:Y:S10]  /*0e80*/  FENCE.VIEW.ASYNC.S ;  /* 0x00000000000073c6 */ /* 0x000eb40000000000 */
[----:B--2---:R4:W2:Y:S01]  /*0e90*/  SYNCS.EXCH.64 URZ, [UR8+0x1c0], UR12 ;  /* 0x0001c00c08ff75b2 */ /* 0x0048a20008000100 */
[----:B------:R4:W3:Y:S01]  /*0ea0*/  SYNCS.EXCH.64 URZ, [UR8+0x1d0], UR12 ;  /* 0x0001d00c08ff75b2 */ /* 0x0008e20008000100 */
[----:B------:R4:W1:Y:S01]  /*0eb0*/  SYNCS.EXCH.64 URZ, [UR8+0x1c8], UR12 ;  /* 0x0001c80c08ff75b2 */ /* 0x0008620008000100 */
[----:B------:R4:W1:Y:S02]  /*0ec0*/  SYNCS.EXCH.64 URZ, [UR8+0x1d8], UR12 ;  /* 0x0001d80c08ff75b2 */ /* 0x0008640008000100 */
[----:B----4-:R-:W-:Y:S01]  /*0ed0*/  NOP ;  /* 0x0000000000007918 */ /* 0x010fe20000000000 */
.L_x_15:
[----:B------:R-:W-:Y:S01]  /*0ee0*/  VOTEU.ALL UP1, P1 ;  /* 0x0000000000ff7886 */ /* 0x000fe20000820000 */
[----:B--2---:R-:W2:Y:S01]  /*0ef0*/  LDCU UR8, c[0x0][0x36c] ;  /* 0x00006d80ff0877ac */ /* 0x004ea20008000800 */
[----:B------:R-:W-:Y:S01]  /*0f00*/  NOP ;  /* 0x0000000000007918 */ /* 0x000fe20000000000 */
[----:B------:R-:W-:Y:S01]  /*0f10*/  LOP3.LUT R10, R166, 0x1f, RZ, 0xc0, !PT ;  /* 0x0000001fa60a7812 */ /* 0x000fe200078ec0ff */
[----:B---3--:R-:W-:Y:S01]  /*0f20*/  UMOV UR12, 0x20 ;  /* 0x00000020000c7882 */ /* 0x008fe20000000000 */
[----:B------:R-:W-:Y:S01]  /*0f30*/  @!UP1 UMOV UR6, 0x400 ;  /* 0x0000040000069882 */ /* 0x000fe20000000000 */
[----:B------:R-:W-:-:S04]  /*0f40*/  @!UP1 UIADD3 UR12, UPT, UPT, -UR12, 0x100000, URZ ;  /* 0x001000000c0c9890 */ /* 0x000fc8000fffe1ff */
[----:B------:R-:W-:Y:S02]  /*0f50*/  @!UP1 USHF.L.U32 UR13, UR12, 0xb, URZ ;  /* 0x0000000b0c0d9899 */ /* 0x000fe400080006ff */
[----:B------:R-:W-:Y:S02]  /*0f60*/  @!UP1 USHF.L.U32 UR12, UR12, 0x1, URZ ;  /* 0x000000010c0c9899 */ /* 0x000fe400080006ff */
[----:B------:R-:W-:Y:S01]  /*0f70*/  @!UP1 ULEA UR6, UR37, UR6, 0x18 ;  /* 0x0000000625069291 */ /* 0x000fe2000f8ec0ff */
[----:B------:R-:W-:Y:S01]  /*0f80*/  VOTEU.ALL UP1, P1 ;  /* 0x0000000000ff7886 */ /* 0x000fe20000820000 */
[----:B------:R-:W-:Y:S01]  /*0f90*/  UISETP.NE.AND UP4, UPT, UR10, URZ, UPT ;  /* 0x000000ff0a00728c */ /* 0x000fe2000bf85270 */
[----:B------:R-:W3:Y:S09]  /*0fa0*/  FENCE.VIEW.ASYNC.S ;  /* 0x00000000000073c6 */ /* 0x000ef20000000000 */
[----:B---3--:R3:W4:Y:S01]  /*0fb0*/  @!UP1 SYNCS.EXCH.64 URZ, [UR6+0x1e0], UR12 ;  /* 0x0001e00c06ff95b2 */ /* 0x0087220008000100 */
[----:B--2---:R-:W-:-:S09]  /*0fc0*/  UISETP.EQ.U32.AND UP1, UPT, UR8, 0x1, UPT ;  /* 0x000000010800788c */ /* 0x004fd2000bf22070 */
[----:B------:R-:W-:Y:S05]  /*0fd0*/  BRA.U !UP1, `(.L_x_16) ;  /* 0x0000000109087547 */ /* 0x000fea000b800000 */
[----:B-1--4-:R-:W-:Y:S01]  /*0fe0*/  UCGABAR_ARV ;  /* 0x00000000000079c7 */ /* 0x012fe20008000000 */
[----:B------:R-:W-:Y:S05]  /*0ff0*/  BRA `(.L_x_17) ;  /* 0x0000000000047947 */ /* 0x000fea0003800000 */
.L_x_16:
[----:B-1--4-:R-:W-:Y:S01]  /*1000*/  NOP ;  /* 0x0000000000007918 */ /* 0x012fe20000000000 */
.L_x_17:
[----:B------:R-:W1:Y:S01]  /*1010*/  S2R R164, SR_CTAID.Y ;  /* 0x0000000000a47919 */ /* 0x000e620000002600 */
[----:B------:R-:W-:-:S05]  /*1020*/  CS2R.32 R155, SR_CgaSize ;  /* 0x00000000009b7805 */ /* 0x000fca0000008a00 */
[----:B------:R-:W-:-:S05]  /*1030*/  IMAD R155, R155, -0xa0, RZ ;  /* 0xffffff609b9b7824 */ /* 0x000fca00078e02ff */
[----:B---3--:R-:W-:-:S14]  /*1040*/  R2UR UR6, R155 ;  /* 0x000000009b0672ca */ /* 0x008fdc00000e0000 */
[----:B------:R-:W2:Y:S01]  /*1050*/  LDCU UR6, c[0x0][UR6+0x2b4] ;  /* 0x00005680060677ac */ /* 0x000ea20008000800 */
[----:B------:R-:W-:-:S05]  /*1060*/  CS2R.32 R0, SR_CgaSize ;  /* 0x0000000000007805 */ /* 0x000fca0000008a00 */
[----:B------:R-:W-:-:S06]  /*1070*/  IMAD R0, R0, -0xa0, RZ ;  /* 0xffffff6000007824 */ /* 0x000fcc00078e02ff */
[----:B------:R-:W3:Y:S01]  /*1080*/  LDC R0, c[0x0][R0+0x2a4] ;  /* 0x0000a90000007b82 */ /* 0x000ee20000000800 */
[----:B------:R-:W-:Y:S01]  /*1090*/  PRMT R8, RZ, 0x7610, R8 ;  /* 0x00007610ff087816 */ /* 0x000fe20000000008 */
[----:B------:R-:W4:Y:S01]  /*10a0*/  S2R R11, SR_CTAID.X ;  /* 0x00000000000b7919 */ /* 0x000f220000002500 */
[----:B------:R-:W-:-:S05]  /*10b0*/  CS2R.32 R155, SR_CgaSize ;  /* 0x00000000009b7805 */ /* 0x000fca0000008a00 */
[----:B------:R-:W-:-:S05]  /*10c0*/  IMAD R155, R155, -0xa0, RZ ;  /* 0xffffff609b9b7824 */ /* 0x000fca00078e02ff */
[----:B------:R-:W-:-:S14]  /*10d0*/  R2UR UR8, R155 ;  /* 0x000000009b0872ca */ /* 0x000fdc00000e0000 */
[----:B------:R-:W3:Y:S01]  /*10e0*/  LDCU UR8, c[0x0][UR8+0x2b0] ;  /* 0x00005600080877ac */ /* 0x000ee20008000800 */
[----:B------:R-:W-:Y:S01]  /*10f0*/  UISETP.NE.AND UP2, UPT, UR10, 0x2, UPT ;  /* 0x000000020a00788c */ /* 0x000fe2000bf45270 */
[----:B------:R-:W2:Y:S01]  /*1100*/  LDC R9, c[0x0][0xb24] ;  /* 0x0002c900ff097b82 */ /* 0x000ea20000000800 */
[----:B------:R-:W-:-:S05]  /*1110*/  CS2R.32 R2, SR_CgaSize ;  /* 0x0000000000027805 */ /* 0x000fca0000008a00 */
[----:B------:R-:W-:-:S06]  /*1120*/  IMAD R2, R2, -0xa0, RZ ;  /* 0xffffff6002027824 */ /* 0x000fcc00078e02ff */
[----:B------:R-:W3:Y:S08]  /*1130*/  LDC R2, c[0x0][R2+0x2a0] ;  /* 0x0000a80002027b82 */ /* 0x000ef00000000800 */
[----:B------:R-:W3:Y:S01]  /*1140*/  LDC R72, c[0x0][0xb24] ;  /* 0x0002c900ff487b82 */ /* 0x000ee20000000800 */
[----:B-1----:R-:W-:-:S07]  /*1150*/  I2FP.F32.U32 R3, R164 ;  /* 0x000000a400037245 */ /* 0x002fce0000201000 */
[----:B------:R-:W1:Y:S01]  /*1160*/  S2UR UR36, SR_CTAID.Z ;  /* 0x00000000002479c3 */ /* 0x000e620000002700 */
[----:B--2---:R-:W-:Y:S01]  /*1170*/  ISETP.GE.AND P0, PT, R9, 0x1, PT ;  /* 0x000000010900780c */ /* 0x004fe20003f06270 */
[----:B----4-:R-:W-:Y:S01]  /*1180*/  IMAD.MOV.U32 R155, RZ, RZ, R11 ;  /* 0x000000ffff9b7224 */ /* 0x010fe200078e000b */
[----:B------:R-:W-:Y:S01]  /*1190*/  I2FP.F32.U32 R4, R11 ;  /* 0x0000000b00047245 */ /* 0x000fe20000201000 */
[----:B------:R-:W-:Y:S01]  /*11a0*/  FMUL R3, R3, UR6 ;  /* 0x0000000603037c20 */ /* 0x000fe20008400000 */
[----:B------:R-:W2:Y:S03]  /*11b0*/  LDCU UR6, c[0x0][0xb30] ;  /* 0x00016600ff0677ac */ /* 0x000ea60008000800 */
[----:B---3--:R-:W-:Y:S01]  /*11c0*/  FMUL R4, R4, UR8 ;  /* 0x0000000804047c20 */ /* 0x008fe20008400000 */
[----:B------:R-:W3:Y:S08]  /*11d0*/  F2I.U32.TRUNC.NTZ R143, R3 ;  /* 0x00000003008f7305 */ /* 0x000ef0000020f000 */
[----:B------:R-:W4:Y:S01]  /*11e0*/  F2I.U32.TRUNC.NTZ R154, R4 ;  /* 0x00000004009a7305 */ /* 0x000f22000020f000 */
[----:B--2---:R-:W-:Y:S01]  /*11f0*/  UISETP.NE.AND UP3, UPT, UR6, 0x1, UPT ;  /* 0x000000010600788c */ /* 0x004fe2000bf65270 */
[----:B---3--:R-:W-:-:S05]  /*1200*/  IADD3 R143, PT, PT, -R143, RZ, RZ ;  /* 0x000000ff8f8f7210 */ /* 0x008fca0007ffe1ff */
[----:B------:R-:W-:Y:S01]  /*1210*/  IMAD R143, R0, R143, R164 ;  /* 0x0000008f008f7224 */ /* 0x000fe200078e02a4 */
[----:B------:R-:W-:Y:S01]  /*1220*/  PRMT R0, RZ, 0x7610, R0 ;  /* 0x00007610ff007816 */ /* 0x000fe20000000000 */
[----:B----4-:R-:W-:-:S04]  /*1230*/  IMAD.MOV R154, RZ, RZ, -R154 ;  /* 0x000000ffff9a7224 */ /* 0x010fc800078e0a9a */
[----:B------:R-:W-:Y:S01]  /*1240*/  IMAD R154, R2, R154, R11 ;  /* 0x0000009a029a7224 */ /* 0x000fe200078e020b */
[----:B-1----:R-:W-:Y:S06]  /*1250*/  BRA.U UP4, `(.L_x_18) ;  /* 0x0000000104247547 */ /* 0x002fec000b800000 */
[----:B------:R-:W-:Y:S01]  /*1260*/  ISETP.NE.AND P1, PT, R143, RZ, PT ;  /* 0x000000ff8f00720c */ /* 0x000fe20003f25270 */
[----:B------:R-:W-:Y:S01]  /*1270*/  IMAD.MOV.U32 R0, RZ, RZ, 0x3 ;  /* 0x00000003ff007424 */ /* 0x000fe200078e00ff */
[C---:B------:R-:W-:Y:S02]  /*1280*/  LOP3.LUT R3, R154.reuse, 0xfffffffe, RZ, 0xc0, !PT ;  /* 0xfffffffe9a037812 */ /* 0x040fe400078ec0ff */
[----:B------:R-:W-:Y:S02]  /*1290*/  ISETP.LT.U32.OR P1, PT, R154, 0x2, !P1 ;  /* 0x000000029a00780c */ /* 0x000fe40004f21470 */
[----:B------:R-:W-:Y:S02]  /*12a0*/  SHF.L.U32 R0, R0, R3, RZ ;  /* 0x0000000300007219 */ /* 0x000fe400000006ff */
[----:B------:R-:W-:Y:S02]  /*12b0*/  SEL R5, RZ, 0x1, !P1 ;  /* 0x00000001ff057807 */ /* 0x000fe40004800000 */
[----:B------:R-:W-:-:S05]  /*12c0*/  SEL R2, RZ, 0x2, !P1 ;  /* 0x00000002ff027807 */ /* 0x000fca0004800000 */
[----:B------:R-:W-:-:S05]  /*12d0*/  IMAD.IADD R2, R5, 0x1, R2 ;  /* 0x0000000105027824 */ /* 0x000fca00078e0202 */
[----:B------:R-:W-:Y:S02]  /*12e0*/  PRMT R8, R2, 0x7610, R8 ;  /* 0x0000761002087816 */ /* 0x000fe40000000008 */
.L_x_18:
[----:B------:R-:W-:Y:S05]  /*12f0*/  @!P0 BRA `(.L_x_19) ;  /* 0x0000000000b88947 */ /* 0x000fea0003800000 */
[----:B------:R-:W1:Y:S01]  /*1300*/  LDC.64 R4, c[0x0][0xb18] ;  /* 0x0002c600ff047b82 */ /* 0x000e620000000a00 */
[----:B------:R-:W-:-:S07]  /*1310*/  ISETP.NE.AND P0, PT, R9, 0x1, PT ;  /* 0x000000010900780c */ /* 0x000fce0003f05270 */
[----:B------:R-:W2:Y:S08]  /*1320*/  LDC R14, c[0x0][0xb0c] ;  /* 0x0002c300ff0e7b82 */ /* 0x000eb00000000800 */
[----:B------:R-:W3:Y:S08]  /*1330*/  LDC R13, c[0x0][0x370] ;  /* 0x0000dc00ff0d7b82 */ /* 0x000ef00000000800 */
[----:B------:R-:W4:Y:S01]  /*1340*/  LDC R16, c[0x0][0x374] ;  /* 0x0000dd00ff107b82 */ /* 0x000f220000000800 */
[----:B-1----:R-:W-:-:S07]  /*1350*/  ISETP.NE.AND P1, PT, R4, 0x1, PT ;  /* 0x000000010400780c */ /* 0x002fce0003f25270 */
[----:B------:R-:W3:Y:S01]  /*1360*/  LDC.64 R6, c[0x0][0xb10] ;  /* 0x0002c400ff067b82 */ /* 0x000ee20000000a00 */
[----:B--2---:R-:W-:-:S07]  /*1370*/  ISETP.NE.AND P2, PT, R14, 0x1, PT ;  /* 0x000000010e00780c */ /* 0x004fce0003f45270 */
[----:B------:R-:W1:Y:S08]  /*1380*/  LDC R12, c[0x0][0xb20] ;  /* 0x0002c800ff0c7b82 */ /* 0x000e700000000800 */
[----:B------:R-:W2:Y:S01]  /*1390*/  LDC.64 R2, c[0x0][0xb28] ;  /* 0x0002ca00ff027b82 */ /* 0x000ea20000000a00 */
[----:B----4-:R-:W-:-:S04]  /*13a0*/  IMAD.HI.U32 R15, R16, R5, RZ ;  /* 0x00000005100f7227 */ /* 0x010fc800078e00ff */
[----:B------:R-:W-:-:S04]  /*13b0*/  IMAD.HI.U32 R5, R164, R5, RZ ;  /* 0x00000005a4057227 */ /* 0x000fc800078e00ff */
[----:B---3--:R-:W-:-:S04]  /*13c0*/  IMAD.HI.U32 R18, R13, R6, RZ ;  /* 0x000000060d127227 */ /* 0x008fc800078e00ff */
[C---:B------:R-:W-:Y:S01]  /*13d0*/  IMAD.HI.U32 R20, R11.reuse, R6, RZ ;  /* 0x000000060b147227 */ /* 0x040fe200078e00ff */
[-C--:B------:R-:W-:Y:S02]  /*13e0*/  @P2 SHF.R.U32.HI R13, RZ, R7.reuse, R18 ;  /* 0x00000007ff0d2219 */ /* 0x080fe40000011612 */
[-C--:B-1----:R-:W-:Y:S02]  /*13f0*/  @P1 SHF.R.U32.HI R16, RZ, R12.reuse, R15 ;  /* 0x0000000cff101219 */ /* 0x082fe4000001160f */
[----:B------:R-:W-:Y:S02]  /*1400*/  SHF.R.U32.HI R5, RZ, R12, R5 ;  /* 0x0000000cff057219 */ /* 0x000fe40000011605 */
[----:B------:R-:W-:Y:S02]  /*1410*/  SHF.R.U32.HI R20, RZ, R7, R20 ;  /* 0x00000007ff147219 */ /* 0x000fe40000011614 */
[----:B------:R-:W-:Y:S01]  /*1420*/  SEL R5, R164, R5, !P1 ;  /* 0x00000005a4057207 */ /* 0x000fe20004800000 */
[----:B--2---:R-:W-:Y:S01]  /*1430*/  IMAD.HI.U32 R18, R16, R2, RZ ;  /* 0x0000000210127227 */ /* 0x004fe200078e00ff */
[----:B------:R-:W-:-:S02]  /*1440*/  SEL R155, R11, R20, !P2 ;  /* 0x000000140b9b7207 */ /* 0x000fc40005000000 */
[----:B------:R-:W-:Y:S01]  /*1450*/  IADD3 R7, PT, PT, -R5, RZ, RZ ;  /* 0x000000ff05077210 */ /* 0x000fe20007ffe1ff */
[----:B------:R-:W-:Y:S01]  /*1460*/  IMAD.HI.U32 R6, R13, R2, RZ ;  /* 0x000000020d067227 */ /* 0x000fe200078e00ff */
[----:B------:R-:W-:-:S03]  /*1470*/  @P0 SHF.R.U32.HI R16, RZ, R3, R18 ;  /* 0x00000003ff100219 */ /* 0x000fc60000011612 */
[----:B------:R-:W-:Y:S01]  /*1480*/  IMAD R7, R4, R7, R164 ;  /* 0x0000000704077224 */ /* 0x000fe200078e02a4 */
[----:B------:R-:W-:Y:S01]  /*1490*/  @P0 SHF.R.U32.HI R13, RZ, R3, R6 ;  /* 0x00000003ff0d0219 */ /* 0x000fe20000011606 */
[----:B------:R-:W-:-:S04]  /*14a0*/  IMAD R16, R16, R9, RZ ;  /* 0x0000000910107224 */ /* 0x000fc800078e02ff */
[----:B------:R-:W-:Y:S01]  /*14b0*/  IMAD R6, R13, R9, RZ ;  /* 0x000000090d067224 */ /* 0x000fe200078e02ff */
[----:B------:R-:W-:-:S04]  /*14c0*/  ISETP.GE.AND P1, PT, R5, R16, PT ;  /* 0x000000100500720c */ /* 0x000fc80003f26270 */
[----:B------:R-:W-:Y:S01]  /*14d0*/  ISETP.GE.OR P1, PT, R155, R6, P1 ;  /* 0x000000069b00720c */ /* 0x000fe20000f26670 */
[----:B------:R-:W-:-:S05]  /*14e0*/  IMAD.HI.U32 R6, R5, R2, RZ ;  /* 0x0000000205067227 */ /* 0x000fca00078e00ff */
[----:B------:R-:W-:-:S04]  /*14f0*/  SHF.R.U32.HI R6, RZ, R3, R6 ;  /* 0x00000003ff067219 */ /* 0x000fc80000011606 */
[----:B------:R-:W-:-:S03]  /*1500*/  SEL R6, R5, R6, !P0 ;  /* 0x0000000605067207 */ /* 0x000fc60004000000 */
[----:B------:R-:W-:Y:S01]  /*1510*/  @!P1 IMAD.HI.U32 R12, R155, R2, RZ ;  /* 0x000000029b0c9227 */ /* 0x000fe200078e00ff */
[----:B------:R-:W-:-:S04]  /*1520*/  IADD3 R2, PT, PT, -R6, RZ, RZ ;  /* 0x000000ff06027210 */ /* 0x000fc80007ffe1ff */
[----:B------:R-:W-:Y:S01]  /*1530*/  @!P1 SHF.R.U32.HI R12, RZ, R3, R12 ;  /* 0x00000003ff0c9219 */ /* 0x000fe2000001160c */
[----:B------:R-:W-:-:S03]  /*1540*/  IMAD R2, R9, R2, R5 ;  /* 0x0000000209027224 */ /* 0x000fc600078e0205 */
[----:B------:R-:W-:-:S05]  /*1550*/  @!P1 SEL R3, R155, R12, !P0 ;  /* 0x0000000c9b039207 */ /* 0x000fca0004000000 */
[--C-:B------:R-:W-:Y:S02]  /*1560*/  @!P1 IMAD.IADD R6, R6, 0x1, -R3.reuse ;  /* 0x0000000106069824 */ /* 0x100fe400078e0a03 */
[----:B------:R-:W-:Y:S01]  /*1570*/  @!P1 IMAD R3, R2, R13, R3 ;  /* 0x0000000d02039224 */ /* 0x000fe200078e0203 */
[----:B------:R-:W-:Y:S01]  /*1580*/  IADD3 R2, PT, PT, -R155, RZ, RZ ;  /* 0x000000ff9b027210 */ /* 0x000fe20007ffe1ff */
[----:B------:R-:W-:Y:S02]  /*1590*/  @!P1 IMAD R5, R6, R9, R155 ;  /* 0x0000000906059224 */ /* 0x000fe400078e029b */
[----:B------:R-:W-:Y:S02]  /*15a0*/  @!P1 IMAD.MOV.U32 R155, RZ, RZ, R3 ;  /* 0x000000ffff9b9224 */ /* 0x000fe400078e0003 */
[----:B------:R-:W-:Y:S02]  /*15b0*/  IMAD R2, R14, R2, R11 ;  /* 0x000000020e027224 */ /* 0x000fe400078e020b */
[----:B------:R-:W-:-:S02]  /*15c0*/  IMAD R164, R5, R4, R7 ;  /* 0x0000000405a47224 */ /* 0x000fc400078e0207 */
[----:B------:R-:W-:Y:S02]  /*15d0*/  IMAD R155, R155, R14, R2 ;  /* 0x0000000e9b9b7224 */ /* 0x000fe400078e0202 */
.L_x_19:
[----:B------:R-:W-:Y:S05]  /*15e0*/  BRA.U UP3, `(.L_x_20) ;  /* 0x0000000103407547 */ /* 0x000fea000b800000 */
[----:B------:R-:W1:Y:S08]  /*15f0*/  LDC.64 R4, c[0x0][0xb10] ;  /* 0x0002c400ff047b82 */ /* 0x000e700000000a00 */
[----:B------:R-:W2:Y:S08]  /*1600*/  LDC.64 R2, c[0x0][0xb18] ;  /* 0x0002c600ff027b82 */ /* 0x000eb00000000a00 */
[----:B------:R-:W3:Y:S08]  /*1610*/  LDC R6, c[0x0][0xb20] ;  /* 0x0002c800ff067b82 */ /* 0x000ef00000000800 */
[----:B------:R-:W4:Y:S01]  /*1620*/  LDC R12, c[0x0][0xb0c] ;  /* 0x0002c300ff0c7b82 */ /* 0x000f220000000800 */
[----:B-1----:R-:W-:-:S05]  /*1630*/  IMAD.HI.U32 R4, R155, R4, RZ ;  /* 0x000000049b047227 */ /* 0x002fca00078e00ff */
[----:B------:R-:W-:Y:S01]  /*1640*/  SHF.R.U32.HI R4, RZ, R5, R4 ;  /* 0x00000005ff047219 */ /* 0x000fe20000011604 */
[----:B--2---:R-:W-:Y:S01]  /*1650*/  IMAD.HI.U32 R3, R164, R3, RZ ;  /* 0x00000003a4037227 */ /* 0x004fe200078e00ff */
[----:B------:R-:W-:-:S04]  /*1660*/  ISETP.NE.AND P0, PT, R2, 0x1, PT ;  /* 0x000000010200780c */ /* 0x000fc80003f05270 */
[----:B---3--:R-:W-:-:S04]  /*1670*/  SHF.R.U32.HI R3, RZ, R6, R3 ;  /* 0x00000006ff037219 */ /* 0x008fc80000011603 */
[----:B------:R-:W-:Y:S02]  /*1680*/  SEL R3, R164, R3, !P0 ;  /* 0x00000003a4037207 */ /* 0x000fe40004000000 */
[----:B----4-:R-:W-:-:S04]  /*1690*/  ISETP.NE.AND P1, PT, R12, 0x1, PT ;  /* 0x000000010c00780c */ /* 0x010fc80003f25270 */
[----:B------:R-:W-:-:S05]  /*16a0*/  SEL R6, R155, R4, !P1 ;  /* 0x000000049b067207 */ /* 0x000fca0004800000 */
[----:B------:R-:W-:Y:S02]  /*16b0*/  IMAD.IADD R4, R3, 0x1, -R6 ;  /* 0x0000000103047824 */ /* 0x000fe400078e0a06 */
[----:B------:R-:W-:Y:S02]  /*16c0*/  IMAD.IADD R3, R6, 0x1, -R3 ;  /* 0x0000000106037824 */ /* 0x000fe400078e0a03 */
[----:B------:R-:W-:Y:S02]  /*16d0*/  IMAD R155, R4, R12, R155 ;  /* 0x0000000c049b7224 */ /* 0x000fe400078e029b */
[----:B------:R-:W-:Y:S02]  /*16e0*/  IMAD R164, R3, R2, R164 ;  /* 0x0000000203a47224 */ /* 0x000fe400078e02a4 */
.L_x_20:
[----:B------:R-:W-:Y:S05]  /*16f0*/  BRA.U !UP1, `(.L_x_21) ;  /* 0x00000001090c7547 */ /* 0x000fea000b800000 */
[----:B------:R-:W-:Y:S01]  /*1700*/  UCGABAR_WAIT ;  /* 0x0000000000007dc7 */ /* 0x000fe20008000000 */
[----:B------:R-:W-:Y:S01]  /*1710*/  CCTL.IVALL ;  /* 0x00000000ff00798f */ /* 0x000fe20002000000 */
[----:B------:R-:W-:Y:S05]  /*1720*/  BRA `(.L_x_22) ;  /* 0x0000000000047947 */ /* 0x000fea0003800000 */
.L_x_21:
[----:B------:R-:W-:Y:S06]  /*1730*/  BAR.SYNC.DEFER_BLOCKING 0x0 ;  /* 0x0000000000007b1d */ /* 0x000fec0000010000 */
.L_x_22:
[----:B------:R-:W-:Y:S05]  /*1740*/  BRA.U UP2, `(.L_x_23) ;  /* 0x0000001902f47547 */ /* 0x000fea000b800000 */
[----:B------:R-:W1:Y:S01]  /*1750*/  LDCU UR15, c[0x0][0x38c] ;  /* 0x00007180ff0f77ac */ /* 0x000e620008000800 */
[----:B------:R-:W2:Y:S01]  /*1760*/  LDC R9, c[0x0][0x370] ;  /* 0x0000dc00ff097b82 */ /* 0x000ea20000000800 */
[C---:B------:R-:W-:Y:S01]  /*1770*/  IMAD.SHL.U32 R17, R11.reuse, 0x20, RZ ;  /* 0x000000200b117824 */ /* 0x040fe200078e00ff */
[----:B------:R-:W-:Y:S01]  /*1780*/  PLOP3.LUT P1, PT, PT, PT, UP5, 0x80, 0x8 ;  /* 0x000000000008781c */ /* 0x000fe20003f2f058 */
[----:B------:R-:W-:Y:S01]  /*1790*/  UISETP.NE.AND UP1, UPT, UR10, URZ, UPT ;  /* 0x000000ff0a00728c */ /* 0x000fe2000bf25270 */
[----:B------:R-:W-:Y:S01]  /*17a0*/  ISETP.NE.AND P4, PT, R10, RZ, P5 ;  /* 0x000000ff0a00720c */ /* 0x000fe20002f85270 */
[----:B------:R-:W-:Y:S01]  /*17b0*/  IMAD.SHL.U32 R16, R11, 0x80, RZ ;  /* 0x000000800b107824 */ /* 0x000fe200078e00ff */
[----:B------:R-:W-:Y:S01]  /*17c0*/  PLOP3.LUT P1, PT, P1, PT, PT, 0x8, 0x80 ;  /* 0x000000000080781c */ /* 0x000fe20000f2e170 */
[----:B------:R-:W-:Y:S01]  /*17d0*/  IMAD.MOV.U32 R15, RZ, RZ, 0x1 ;  /* 0x00000001ff0f7424 */ /* 0x000fe200078e00ff */
[----:B------:R-:W3:Y:S01]  /*17e0*/  LDC R0, c[0x0][0x374] ;  /* 0x0000dd00ff007b82 */ /* 0x000ee20000000800 */
[----:B------:R-:W-:Y:S01]  /*17f0*/  IMAD.MOV.U32 R14, RZ, RZ, RZ ;  /* 0x000000ffff0e7224 */ /* 0x000fe200078e00ff */
[----:B------:R-:W-:Y:S01]  /*1800*/  CS2R R12, SRZ ;  /* 0x00000000000c7805 */ /* 0x000fe2000001ff00 */
[----:B------:R-:W-:Y:S01]  /*1810*/  IMAD.MOV.U32 R10, RZ, RZ, 0x1 ;  /* 0x00000001ff0a7424 */ /* 0x000fe200078e00ff */
[----:B------:R-:W-:Y:S01]  /*1820*/  LOP3.LUT R17, R17, 0x20, RZ, 0xc0, !PT ;  /* 0x0000002011117812 */ /* 0x000fe200078ec0ff */
[----:B------:R-:W4:Y:S01]  /*1830*/  LDCU.64 UR24, c[0x0][0x348] ;  /* 0x00006900ff1877ac */ /* 0x000f220008000a00 */
[----:B-1----:R-:W-:-:S02]  /*1840*/  UIADD3 UR4, UPT, UPT, UR15, 0x3f, URZ ;  /* 0x0000003f0f047890 */ /* 0x002fc4000fffe0ff */
[----:B------:R-:W-:Y:S02]  /*1850*/  USEL UR7, UR7, 0x2, UP1 ;  /* 0x0000000207077887 */ /* 0x000fe40008800000 */
[----:B------:R-:W-:Y:S01]  /*1860*/  USHF.R.S32.HI UR22, URZ, 0x1f, UR4 ;  /* 0x0000001fff167899 */ /* 0x000fe20008011404 */
[----:B------:R-:W-:-:S03]  /*1870*/  UMOV UR13, URZ ;  /* 0x000000ff000d7c82 */ /* 0x000fc60008000000 */
[----:B------:R-:W-:Y:S02]  /*1880*/  ULEA.HI UR22, UR22, UR4, URZ, 0x6 ;  /* 0x0000000416167291 */ /* 0x000fe4000f8f30ff */
[----:B------:R-:W-:Y:S02]  /*1890*/  UIADD3 UR4, UPT, UPT, UR15, -0x1, URZ ;  /* 0xffffffff0f047890 */ /* 0x000fe4000fffe0ff */
[----:B------:R-:W-:Y:S02]  /*18a0*/  USHF.R.S32.HI UR22, URZ, 0x6, UR22 ;  /* 0x00000006ff167899 */ /* 0x000fe40008011416 */
[----:B------:R-:W-:Y:S02]  /*18b0*/  UISETP.GE.U32.AND UP2, UPT, UR4, -0x7f, UPT ;  /* 0xffffff810400788c */ /* 0x000fe4000bf46070 */
[----:B------:R-:W-:Y:S02]  /*18c0*/  UISETP.LT.U32.AND UP0, UPT, UR22, 0x14, UPT ;  /* 0x000000141600788c */ /* 0x000fe4000bf01070 */
[----:B------:R-:W-:-:S02]  /*18d0*/  UIADD3 UR15, UPT, UPT, UR15, 0x7e, URZ ;  /* 0x0000007e0f0f7890 */ /* 0x000fc4000fffe0ff */
[----:B------:R-:W-:-:S04]  /*18e0*/  USEL UR21, UR22, 0x14, UP0 ;  /* 0x0000001416157887 */ /* 0x000fc80008000000 */
[----:B------:R-:W-:Y:S02]  /*18f0*/  UIADD3 UR6, UPT, UPT, UR21, -0x1, URZ ;  /* 0xffffffff15067890 */ /* 0x000fe4000fffe0ff */
[----:B------:R-:W-:Y:S02]  /*1900*/  @UP2 UIADD3 UR6, UPT, UPT, UR21, URZ, URZ ;  /* 0x000000ff15062290 */ /* 0x000fe4000fffe0ff */
[----:B------:R-:W-:Y:S02]  /*1910*/  UIADD3 UR14, UPT, UPT, UR22, -UR21, URZ ;  /* 0x80000015160e7290 */ /* 0x000fe4000fffe0ff */
[----:B------:R-:W-:Y:S02]  /*1920*/  UIADD3 UR5, UPT, UPT, UR6, 0x1, URZ ;  /* 0x0000000106057890 */ /* 0x000fe4000fffe0ff */
[----:B--2-4-:R-:W-:-:S12]  /*1930*/  UIADD3 UR6, UPT, UPT, -UR6, URZ, URZ ;  /* 0x000000ff06067290 */ /* 0x014fd8000fffe1ff */
.L_x_43:
[----:B------:R-:W-:Y:S01]  /*1940*/  UISETP.NE.AND UP0, UPT, UR37, URZ, UPT ;  /* 0x000000ff2500728c */ /* 0x000fe2000bf05270 */
[----:B------:R-:W1:Y:S08]  /*1950*/  S2UR UR37, SR_CgaCtaId ;  /* 0x00000000002579c3 */ /* 0x000e700000008800 */
[----:B------:R-:W-:Y:S05]  /*1960*/  BRA.U UP0, `(.L_x_24) ;  /* 0x0000000100347547 */ /* 0x000fea000b800000 */
[----:B------:R-:W2:Y:S01]  /*1970*/  S2R R2, SR_CgaCtaId ;  /* 0x0000000000027919 */ /* 0x000ea20000008800 */
[----:B------:R-:W-:-:S04]  /*1980*/  MOV R3, 0x400 ;  /* 0x0000040000037802 */ /* 0x000fc80000000f00 */
[----:B--2---:R-:W-:Y:S02]  /*1990*/  LEA R3, R2, R3, 0x18 ;  /* 0x0000000302037211 */ /* 0x004fe400078ec0ff */
[----:B------:R-:W-:-:S03]  /*19a0*/  SHF.L.U32 R2, R10, 0x1f, RZ ;  /* 0x0000001f0a027819 */ /* 0x000fc600000006ff */
[----:B------:R-:W-:-:S04]  /*19b0*/  IMAD R3, R12, 0x8, R3 ;  /* 0x000000080c037824 */ /* 0x000fc800078e0203 */
[----:B------:R-:W2:Y:S02]  /*19c0*/  SYNCS.PHASECHK.TRANS64.TRYWAIT P0, [R3+URZ+0x1d0], R2 ;  /* 0x0001d002030075a7 */ /* 0x000ea400080011ff */
[----:B--2---:R-:W-:Y:S05]  /*19d0*/  @!P0 BRA `(.L_x_25) ;  /* 0x0000006000588947 */ /* 0x004fea0003800000 */
.L_x_130:
[----:B------:R-:W-:Y:S01]  /*19e0*/  VIADD R12, R12, 0x1 ;  /* 0x000000010c0c7836 */ /* 0x000fe20000000000 */
[----:B------:R2:W-:Y:S04]  /*19f0*/  SYNCS.ARRIVE.TRANS64.A1T0 RZ, [R3+URZ+0x1c0], RZ ;  /* 0x0001c0ff03ff79a7 */ /* 0x0005e800081000ff */
[----:B------:R-:W-:-:S04]  /*1a00*/  ISETP.NE.AND P0, PT, R12, 0x2, PT ;  /* 0x000000020c00780c */ /* 0x000fc80003f05270 */
[----:B------:R-:W-:Y:S02]  /*1a10*/  SEL R12, R12, RZ, P0 ;  /* 0x000000ff0c0c7207 */ /* 0x000fe40000000000 */
[----:B--2---:R-:W-:-:S04]  /*1a20*/  SEL R3, RZ, 0x1, P0 ;  /* 0x00000001ff037807 */ /* 0x004fc80000000000 */
[----:B------:R-:W-:-:S07]  /*1a30*/  LOP3.LUT R10, R10, R3, RZ, 0x3c, !PT ;  /* 0x000000030a0a7212 */ /* 0x000fce00078e3cff */
.L_x_24:
[----:B------:R-:W-:Y:S01]  /*1a40*/  UMOV UR4, 0x400 ;  /* 0x0000040000047882 */ /* 0x000fe20000000000 */
[----:B------:R-:W-:Y:S01]  /*1a50*/  LEA.HI R3, R155, R155, RZ, 0x1 ;  /* 0x0000009b9b037211 */ /* 0x000fe200078f08ff */
[----:B-1----:R-:W-:Y:S01]  /*1a60*/  ULEA UR4, UR37, UR4, 0x18 ;  /* 0x0000000425047291 */ /* 0x002fe2000f8ec0ff */
[----:B------:R-:W-:Y:S01]  /*1a70*/  SHF.L.U32 R2, R15, 0x1f, RZ ;  /* 0x0000001f0f027819 */ /* 0x000fe200000006ff */
[----:B------:R-:W-:Y:S01]  /*1a80*/  UISETP.GE.U32.AND UP0, UPT, UR15, 0x7f, UPT ;  /* 0x0000007f0f00788c */ /* 0x000fe2000bf06070 */
[----:B------:R-:W-:Y:S01]  /*1a90*/  R2UR UR35, R16 ;  /* 0x00000000102372ca */ /* 0x000fe200000e0000 */
[----:B------:R-:W-:Y:S01]  /*1aa0*/  ULEA UR8, UR13, UR4, 0x3 ;  /* 0x000000040d087291 */ /* 0x000fe2000f8e18ff */
[----:B------:R-:W-:Y:S01]  /*1ab0*/  IMAD.SHL.U32 R3, R3, 0x80, RZ ;  /* 0x0000008003037824 */ /* 0x000fe200078e00ff */
[----:B------:R-:W-:Y:S01]  /*1ac0*/  R2UR UR11, R17 ;  /* 0x00000000110b72ca */ /* 0x000fe200000e0000 */
[----:B------:R-:W-:-:S03]  /*1ad0*/  UMOV UR23, URZ ;  /* 0x000000ff00177c82 */ /* 0x000fc60008000000 */
[----:B------:R-:W-:-:S03]  /*1ae0*/  LOP3.LUT R3, R3, 0xffffff00, RZ, 0xc0, !PT ;  /* 0xffffff0003037812 */ /* 0x000fc600078ec0ff */
[----:B------:R1:W2:Y:S01]  /*1af0*/  SYNCS.PHASECHK.TRANS64.TRYWAIT P0, [UR8+0xa0], R2 ;  /* 0x0000a002ff0075a7 */ /* 0x0002a20008001108 */
[----:B------:R-:W-:Y:S02]  /*1b00*/  R2UR UR9, R3 ;  /* 0x00000000030972ca */ /* 0x000fe400000e0000 */
[----:B------:R-:W-:-:S11]  /*1b10*/  R2UR UR8, R164 ;  /* 0x00000000a40872ca */ /* 0x000fd600000e0000 */
[----:B------:R-:W-:Y:S02]  /*1b20*/  ULOP3.LUT UR35, UR9, 0x80, UR35, 0xf8, !UPT ;  /* 0x0000008009237892 */ /* 0x000fe4000f8ef823 */
[----:B------:R-:W-:Y:S01]  /*1b30*/  ULEA UR11, UR8, UR11, 0x6 ;  /* 0x0000000b080b7291 */ /* 0x000fe2000f8e30ff */
[----:B------:R-:W-:Y:S11]  /*1b40*/  BRA.U !UP0, `(.L_x_26) ;  /* 0x0000000108c07547 */ /* 0x000ff6000b800000 */
[----:B------:R-:W-:Y:S01]  /*1b50*/  UMOV UR16, UR6 ;  /* 0x0000000600107c82 */ /* 0x000fe20008000000 */
[----:B------:R-:W-:Y:S01]  /*1b60*/  UMOV UR17, UR13 ;  /* 0x0000000d00117c82 */ /* 0x000fe20008000000 */
[----:B------:R-:W-:-:S05]  /*1b70*/  UMOV UR34, URZ ;  /* 0x000000ff00227c82 */ /* 0x000fca0008000000 */
.L_x_32:
[----:B------:R-:W-:Y:S01]  /*1b80*/  ULEA UR33, UR17, UR4, 0x3 ;  /* 0x0000000411217291 */ /* 0x000fe2000f8e18ff */
[----:B------:R-:W-:Y:S01]  /*1b90*/  @P5 MOV R3, 0x5000 ;  /* 0x0000500000035802 */ /* 0x000fe20000000f00 */
[----:B-12-4-:R-:W-:Y:S10]  /*1ba0*/  @P0 BRA `(.L_x_27) ;  /* 0x00000000000c0947 */ /* 0x016ff40003800000 */
[----:B------:R-:W-:-:S04]  /*1bb0*/  SHF.L.U32 R5, R15, 0x1f, RZ ;  /* 0x0000001f0f057819 */ /* 0x000fc800000006ff */
[----:B------:R-:W2:Y:S02]  /*1bc0*/  SYNCS.PHASECHK.TRANS64.TRYWAIT P0, [UR33+0xa0], R5 ;  /* 0x0000a005ff0075a7 */ /* 0x000ea40008001121 */
[----:B--2---:R-:W-:Y:S05]  /*1bd0*/  @!P0 BRA `(.L_x_28) ;  /* 0x0000005c00ec8947 */ /* 0x004fea0003800000 */
.L_x_27:
[----:B------:R2:W-:Y:S01]  /*1be0*/  @P5 SYNCS.ARRIVE.TRANS64 RZ, [UR33], R3 ;  /* 0x00000003ffff59a7 */ /* 0x0005e20008000021 */
[----:B------:R-:W-:Y:S02]  /*1bf0*/  ULOP3.LUT UR8, UR7, 0x2, URZ, 0xfc, !UPT ;  /* 0x0000000207087892 */ /* 0x000fe4000f8efcff */
[----:B------:R-:W-:Y:S02]  /*1c00*/  UIADD3 UR16, UPT, UPT, UR16, 0x1, URZ ;  /* 0x0000000110107890 */ /* 0x000fe4000fffe0ff */
[----:B------:R-:W-:Y:S02]  /*1c10*/  UISETP.NE.AND UP0, UPT, UR8, 0x2, UPT ;  /* 0x000000020800788c */ /* 0x000fe4000bf05270 */
[----:B------:R-:W-:-:S07]  /*1c20*/  UISETP.NE.AND UP2, UPT, UR16, 0x1, UPT ;  /* 0x000000011000788c */ /* 0x000fce000bf45270 */
[----:B------:R-:W-:Y:S05]  /*1c30*/  BRA.U UP0, `(.L_x_29) ;  /* 0x0000000100047547 */ /* 0x000fea000b800000 */
[----:B------:R-:W-:Y:S05]  /*1c40*/  BPT.TRAP 0x1 ;  /* 0x000000040000795c */ /* 0x000fea0000300000 */
.L_x_29:
[----:B------:R-:W-:Y:S04]  /*1c50*/  BSSY.RECONVERGENT B0, `(.L_x_30) ;  /* 0x0000003000007945 */ /* 0x000fe80003800200 */
[----:B------:R-:W-:Y:S05]  /*1c60*/  @!P4 BRA `(.L_x_31) ;  /* 0x000000000004c947 */ /* 0x000fea0003800000 */
[----:B------:R-:W-:Y:S05]  /*1c70*/  BPT.TRAP 0x1 ;  /* 0x000000040000795c */ /* 0x000fea0000300000 */
.L_x_31:
[----:B------:R-:W-:Y:S05]  /*1c80*/  BSYNC.RECONVERGENT B0 ;  /* 0x0000000000007941 */ /* 0x000fea0003800200 */
.L_x_30:
[----:B------:R-:W-:Y:S02]  /*1c90*/  UIADD3 UR13, UPT, UPT, UR17, 0x1, URZ ;  /* 0x00000001110d7890 */ /* 0x000fe4000fffe0ff */
[----:B------:R-:W-:Y:S02]  /*1ca0*/  ULEA UR32, UR17, UR4, 0xd ;  /* 0x0000000411207291 */ /* 0x000fe4000f8e68ff */
[----:B------:R-:W-:Y:S02]  /*1cb0*/  UISETP.NE.AND UP0, UPT, UR13, 0x14, UPT ;  /* 0x000000140d00788c */ /* 0x000fe4000bf05270 */
[----:B------:R-:W-:Y:S02]  /*1cc0*/  UIADD3 UR28, UP1, UPT, UR24, 0x80, URZ ;  /* 0x00000080181c7890 */ /* 0x000fe4000ff3e0ff */
[----:B------:R-:W-:Y:S02]  /*1cd0*/  USEL UR9, URZ, 0x1, UP0 ;  /* 0x00000001ff097887 */ /* 0x000fe40008000000 */
[----:B------:R-:W-:-:S02]  /*1ce0*/  USEL UR13, UR13, URZ, UP0 ;  /* 0x000000ff0d0d7287 */ /* 0x000fc40008000000 */
[----:B------:R-:W-:Y:S02]  /*1cf0*/  UIADD3 UR26, UP0, UPT, UR24, 0x180, URZ ;  /* 0x00000180181a7890 */ /* 0x000fe4000ff1e0ff */
[----:B------:R-:W-:Y:S01]  /*1d00*/  ULEA UR8, UR13, UR4, 0x3 ;  /* 0x000000040d087291 */ /* 0x000fe2000f8e18ff */
[----:B------:R-:W-:Y:S01]  /*1d10*/  LOP3.LUT R15, R15, UR9, RZ, 0x3c, !PT ;  /* 0x000000090f0f7c12 */ /* 0x000fe2000f8e3cff */
[----:B------:R-:W-:Y:S02]  /*1d20*/  ULOP3.LUT UR33, UR33, 0xfefffff8, URZ, 0xc0, !UPT ;  /* 0xfefffff821217892 */ /* 0x000fe4000f8ec0ff */
[----:B------:R-:W-:Y:S01]  /*1d30*/  UIADD3.X UR29, UPT, UPT, URZ, UR25, URZ, UP1, !UPT ;  /* 0x00000019ff1d7290 */ /* 0x000fe20008ffe4ff */
[----:B-1----:R-:W-:Y:S01]  /*1d40*/  SHF.L.U32 R2, R15, 0x1f, RZ ;  /* 0x0000001f0f027819 */ /* 0x002fe200000006ff */
[----:B------:R-:W-:Y:S02]  /*1d50*/  UIADD3 UR32, UPT, UPT, UR32, 0x4600, URZ ;  /* 0x0000460020207890 */ /* 0x000fe4000fffe0ff */
[----:B------:R-:W-:Y:S01]  /*1d60*/  UIADD3.X UR27, UPT, UPT, URZ, UR25, URZ, UP0, !UPT ;  /* 0x00000019ff1b7290 */ /* 0x000fe200087fe4ff */
[----:B------:R4:W1:Y:S01]  /*1d70*/  SYNCS.PHASECHK.TRANS64.TRYWAIT P0, [UR8+0xa0], R2 ;  /* 0x0000a002ff0075a7 */ /* 0x0008620008001108 */
[----:B------:R-:W-:Y:S01]  /*1d80*/  ULEA UR8, UR17, UR4, 0xb ;  /* 0x0000000411087291 */ /* 0x000fe2000f8e58ff */
[----:B------:R-:W-:Y:S01]  /*1d90*/  UMOV UR18, 0x0 ;  /* 0x0000000000127882 */ /* 0x000fe20000000000 */
[----:B------:R-:W-:-:S02]  /*1da0*/  UMOV UR19, 0x10000000 ;  /* 0x1000000000137882 */ /* 0x000fc40000000000 */
[----:B------:R-:W-:Y:S01]  /*1db0*/  UIADD3 UR8, UPT, UPT, UR8, 0x2c600, URZ ;  /* 0x0002c60008087890 */ /* 0x000fe2000fffe0ff */
[----:B------:R2:W-:Y:S01]  /*1dc0*/  UTMALDG.3D.2CTA [UR32], [UR28], desc[UR18] ;  /* 0x000012201c0075b4 */ /* 0x0005e20008211000 */
[----:B------:R-:W-:Y:S01]  /*1dd0*/  UMOV UR10, UR34 ;  /* 0x00000022000a7c82 */ /* 0x000fe20008000000 */
[----:B------:R-:W-:Y:S01]  /*1de0*/  UMOV UR12, UR36 ;  /* 0x00000024000c7c82 */ /* 0x000fe20008000000 */
[----:B------:R-:W-:Y:S01]  /*1df0*/  UMOV UR9, UR33 ;  /* 0x0000002100097c82 */ /* 0x000fe20008000000 */
[----:B------:R-:W-:Y:S01]  /*1e00*/  UMOV UR23, UR5 ;  /* 0x0000000500177c82 */ /* 0x000fe20008000000 */
[----:B------:R-:W-:-:S03]  /*1e10*/  UMOV UR17, UR13 ;  /* 0x0000000d00117c82 */ /* 0x000fc60008000000 */
[----:B------:R4:W-:Y:S01]  /*1e20*/  UTMALDG.3D.2CTA [UR8], [UR26], desc[UR18] ;  /* 0x000012081a0075b4 */ /* 0x0009e20008211000 */
[----:B--2---:R-:W-:Y:S01]  /*1e30*/  UIADD3 UR34, UPT, UPT, UR34, 0x40, URZ ;  /* 0x0000004022227890 */ /* 0x004fe2000fffe0ff */
[----:B------:R-:W-:Y:S11]  /*1e40*/  BRA.U UP2, `(.L_x_32) ;  /* 0xfffffffd024c7547 */ /* 0x000ff6000b83ffff */
.L_x_26:
[----:B----4-:R-:W-:Y:S01]  /*1e50*/  ULEA UR8, UR13, UR4, 0x3 ;  /* 0x000000040d087291 */ /* 0x010fe2000f8e18ff */
[----:B-1----:R-:W-:Y:S01]  /*1e60*/  SHF.L.U32 R2, R15, 0x1f, RZ ;  /* 0x0000001f0f027819 */ /* 0x002fe200000006ff */
[----:B------:R-:W-:Y:S01]  /*1e70*/  @!P1 SYNCS.ARRIVE.TRANS64.A1T0 RZ, [UR4+0x158], RZ ;  /* 0x000158ffffff99a7 */ /* 0x000fe20008100004 */
[----:B------:R-:W-:-:S06]  /*1e80*/  UISETP.GT.AND UP0, UPT, UR22, UR21, UPT ;  /* 0x000000151600728c */ /* 0x000fcc000bf04270 */
[----:B--2---:R1:W2:Y:S03]  /*1e90*/  SYNCS.PHASECHK.TRANS64.TRYWAIT P0, [UR8+0xa0], R2 ;  /* 0x0000a002ff0075a7 */ /* 0x0042a60008001108 */
[----:B------:R-:W-:Y:S05]  /*1ea0*/  BRA.U !UP0, `(.L_x_33) ;  /* 0x0000000108c07547 */ /* 0x000fea000b800000 */
[----:B------:R-:W-:Y:S01]  /*1eb0*/  UIADD3 UR26, UPT, UPT, UR14, UR23, URZ ;  /* 0x000000170e1a7290 */ /* 0x000fe2000fffe0ff */
[----:B------:R-:W-:-:S11]  /*1ec0*/  UMOV UR27, UR13 ;  /* 0x0000000d001b7c82 */ /* 0x000fd60008000000 */
.L_x_39:
[----:B------:R-:W-:Y:S01]  /*1ed0*/  ULEA UR17, UR27, UR4, 0x3 ;  /* 0x000000041b117291 */ /* 0x000fe2000f8e18ff */
[----:B--2---:R-:W-:Y:S01]  /*1ee0*/  @P5 MOV R3, 0x5000 ;  /* 0x0000500000035802 */ /* 0x004fe20000000f00 */
[----:B-12---:R-:W-:Y:S10]  /*1ef0*/  @P0 BRA `(.L_x_34) ;  /* 0x00000000000c0947 */ /* 0x006ff40003800000 */
[----:B------:R-:W-:-:S04]  /*1f00*/  SHF.L.U32 R5, R15, 0x1f, RZ ;  /* 0x0000001f0f057819 */ /* 0x000fc800000006ff */
[----:B------:R-:W2:Y:S02]  /*1f10*/  SYNCS.PHASECHK.TRANS64.TRYWAIT P0, [UR17+0xa0], R5 ;  /* 0x0000a005ff0075a7 */ /* 0x000ea40008001111 */
[----:B--2---:R-:W-:Y:S05]  /*1f20*/  @!P0 BRA `(.L_x_35) ;  /* 0x0000005c00308947 */ /* 0x004fea0003800000 */
.L_x_34:
[----:B------:R2:W-:Y:S01]  /*1f30*/  @P5 SYNCS.ARRIVE.TRANS64 RZ, [UR17], R3 ;  /* 0x00000003ffff59a7 */ /* 0x0005e20008000011 */
[----:B------:R-:W-:-:S04]  /*1f40*/  ULOP3.LUT UR8, UR7, 0x2, URZ, 0xfc, !UPT ;  /* 0x0000000207087892 */ /* 0x000fc8000f8efcff */
[----:B------:R-:W-:-:S09]  /*1f50*/  UISETP.NE.AND UP0, UPT, UR8, 0x2, UPT ;  /* 0x000000020800788c */ /* 0x000fd2000bf05270 */
[----:B------:R-:W-:Y:S05]  /*1f60*/  BRA.U UP0, `(.L_x_36) ;  /* 0x0000000100047547 */ /* 0x000fea000b800000 */
[----:B------:R-:W-:Y:S05]  /*1f70*/  BPT.TRAP 0x1 ;  /* 0x000000040000795c */ /* 0x000fea0000300000 */
.L_x_36:
[----:B------:R-:W-:Y:S04]  /*1f80*/  BSSY.RECONVERGENT B0, `(.L_x_37) ;  /* 0x0000003000007945 */ /* 0x000fe80003800200 */
[----:B------:R-:W-:Y:S05]  /*1f90*/  @!P4 BRA `(.L_x_38) ;  /* 0x000000000004c947 */ /* 0x000fea0003800000 */
[----:B------:R-:W-:Y:S05]  /*1fa0*/  BPT.TRAP 0x1 ;  /* 0x000000040000795c */ /* 0x000fea0000300000 */
.L_x_38:
[----:B------:R-:W-:Y:S05]  /*1fb0*/  BSYNC.RECONVERGENT B0 ;  /* 0x0000000000007941 */ /* 0x000fea0003800200 */
.L_x_37:
        /* <DEDUP_REMOVED lines=9> */
[----:B------:R-:W-:Y:S02]  /*2050*/  USHF.L.U32 UR18, UR23, 0x6, URZ ;  /* 0x0000000617127899 */ /* 0x000fe400080006ff */
[----:B------:R-:W-:Y:S01]  /*2060*/  ULOP3.LUT UR17, UR17, 0xfefffff8, URZ, 0xc0, !UPT ;  /* 0xfefffff811117892 */ /* 0x000fe2000f8ec0ff */
[----:B-1----:R-:W-:Y:S01]  /*2070*/  SHF.L.U32 R2, R15, 0x1f, RZ ;  /* 0x0000001f0f027819 */ /* 0x002fe200000006ff */
[----:B------:R-:W-:Y:S02]  /*2080*/  UIADD3 UR16, UPT, UPT, UR16, 0x4600, URZ ;  /* 0x0000460010107890 */ /* 0x000fe4000fffe0ff */
[----:B------:R-:W-:Y:S01]  /*2090*/  UIADD3.X UR33, UPT, UPT, URZ, UR25, URZ, UP1, !UPT ;  /* 0x00000019ff217290 */ /* 0x000fe20008ffe4ff */
[----:B------:R4:W1:Y:S01]  /*20a0*/  SYNCS.PHASECHK.TRANS64.TRYWAIT P0, [UR8+0xa0], R2 ;  /* 0x0000a002ff0075a7 */ /* 0x0008620008001108 */
[----:B------:R-:W-:-:S02]  /*20b0*/  ULEA UR8, UR27, UR4, 0xb ;  /* 0x000000041b087291 */ /* 0x000fc4000f8e58ff */
[----:B------:R-:W-:Y:S02]  /*20c0*/  UIADD3.X UR31, UPT, UPT, URZ, UR25, URZ, UP0, !UPT ;  /* 0x00000019ff1f7290 */ /* 0x000fe400087fe4ff */
[----:B------:R-:W-:Y:S01]  /*20d0*/  UIADD3 UR8, UPT, UPT, UR8, 0x2c600, URZ ;  /* 0x0002c60008087890 */ /* 0x000fe2000fffe0ff */
[----:B------:R-:W-:Y:S01]  /*20e0*/  UMOV UR28, 0x0 ;  /* 0x00000000001c7882 */ /* 0x000fe20000000000 */
[----:B------:R-:W-:Y:S01]  /*20f0*/  UMOV UR29, 0x10000000 ;  /* 0x10000000001d7882 */ /* 0x000fe20000000000 */
[----:B------:R-:W-:Y:S01]  /*2100*/  UMOV UR19, UR35 ;  /* 0x0000002300137c82 */ /* 0x000fe20008000000 */
[----:B------:R-:W-:Y:S01]  /*2110*/  UMOV UR20, UR36 ;  /* 0x0000002400147c82 */ /* 0x000fe20008000000 */
[----:B------:R-:W-:Y:S01]  /*2120*/  UMOV UR12, UR36 ;  /* 0x00000024000c7c82 */ /* 0x000fe20008000000 */
[----:B------:R-:W-:Y:S01]  /*2130*/  UMOV UR9, UR17 ;  /* 0x0000001100097c82 */ /* 0x000fe20008000000 */
[----:B------:R-:W-:Y:S01]  /*2140*/  UMOV UR10, UR18 ;  /* 0x00000012000a7c82 */ /* 0x000fe20008000000 */
[----:B------:R4:W-:Y:S01]  /*2150*/  UTMALDG.3D.2CTA [UR16], [UR32], desc[UR28] ;  /* 0x00001c10200075b4 */ /* 0x0009e20008211000 */
[----:B------:R-:W-:Y:S01]  /*2160*/  UIADD3 UR23, UPT, UPT, UR23, 0x1, URZ ;  /* 0x0000000117177890 */ /* 0x000fe2000fffe0ff */
[----:B------:R-:W-:-:S03]  /*2170*/  UMOV UR27, UR13 ;  /* 0x0000000d001b7c82 */ /* 0x000fc60008000000 */
[----:B------:R-:W-:Y:S01]  /*2180*/  UISETP.NE.AND UP0, UPT, UR23, UR26, UPT ;  /* 0x0000001a1700728c */ /* 0x000fe2000bf05270 */
[----:B------:R4:W-:Y:S08]  /*2190*/  UTMALDG.3D.2CTA [UR8], [UR30], desc[UR28] ;  /* 0x00001c081e0075b4 */ /* 0x0009f00008211000 */
[----:B----4-:R-:W-:Y:S05]  /*21a0*/  BRA.U UP0, `(.L_x_39) ;  /* 0xfffffffd00487547 */ /* 0x010fea000b83ffff */
.L_x_33:
[C---:B-1----:R-:W-:Y:S01]  /*21b0*/  LEA R2, R14.reuse, UR4, 0x3 ;  /* 0x000000040e027c11 */ /* 0x042fe2000f8e18ff */
[----:B------:R-:W-:Y:S01]  /*21c0*/  NOP ;  /* 0x0000000000007918 */ /* 0x000fe20000000000 */
[----:B--2---:R-:W-:Y:S02]  /*21d0*/  SHF.L.U32 R3, R13, 0x1f, RZ ;  /* 0x0000001f0d037819 */ /* 0x004fe400000006ff */
[----:B------:R-:W-:Y:S02]  /*21e0*/  LEA R4, R14, UR4, 0x4 ;  /* 0x000000040e047c11 */ /* 0x000fe4000f8e20ff */
[----:B------:R-:W1:Y:S02]  /*21f0*/  SYNCS.PHASECHK.TRANS64.TRYWAIT P0, [R2+URZ+0x160], R3 ;  /* 0x00016003020075a7 */ /* 0x000e6400080011ff */
[----:B-1----:R-:W-:Y:S05]  /*2200*/  @!P0 BRA `(.L_x_40) ;  /* 0x0000005800908947 */ /* 0x002fea0003800000 */
.L_x_133:
[----:B------:R-:W2:Y:S01]  /*2210*/  LDS.128 R4, [R4+0x1f0] ;  /* 0x0001f00004047984 */ /* 0x000ea20000000c00 */
[----:B------:R-:W-:Y:S01]  /*2220*/  ISETP.GE.AND P0, PT, R72, 0x1, PT ;  /* 0x000000014800780c */ /* 0x000fe20003f06270 */
[----:B-1----:R-:W-:Y:S01]  /*2230*/  VIADD R2, R2, 0x170 ;  /* 0x0000017002027836 */ /* 0x002fe20000000000 */
[----:B------:R-:W-:Y:S01]  /*2240*/  @!PT LDS RZ, [RZ] ;  /* 0x00000000fffff984 */ /* 0x000fe20000000800 */
[----:B------:R-:W-:Y:S01]  /*2250*/  @!PT LDS RZ, [RZ] ;  /* 0x00000000fffff984 */ /* 0x000fe20000000800 */
[----:B------:R-:W-:Y:S01]  /*2260*/  @!PT LDS RZ, [RZ] ;  /* 0x00000000fffff984 */ /* 0x000fe20000000800 */
[----:B------:R-:W-:Y:S01]  /*2270*/  @!PT LDS RZ, [RZ] ;  /* 0x00000000fffff984 */ /* 0x000fe20000000800 */
[----:B------:R1:W-:Y:S06]  /*2280*/  MEMBAR.ALL.CTA ;  /* 0x0000000000007992 */ /* 0x0003ec0000008000 */
[----:B-1----:R-:W1:Y:S01]  /*2290*/  FENCE.VIEW.ASYNC.S ;  /* 0x00000000000073c6 */ /* 0x002e620000000000 */
[----:B------:R-:W-:-:S04]  /*22a0*/  PRMT R2, RZ, 0x654, R2 ;  /* 0x00000654ff027816 */ /* 0x000fc80000000002 */
[----:B-1----:R1:W-:Y:S01]  /*22b0*/  SYNCS.ARRIVE.TRANS64.RED.A1T0 RZ, [R2+URZ], RZ ;  /* 0x000000ff02ff79a7 */ /* 0x0023e200081004ff */
[----:B--2---:R-:W-:-:S13]  /*22c0*/  LOP3.LUT P2, RZ, R6, 0x1, RZ, 0xc0, !PT ;  /* 0x0000000106ff7812 */ /* 0x004fda000784c0ff */
[----:B------:R-:W-:Y:S01]  /*22d0*/  @P2 SHF.R.U32.HI R3, RZ, 0x10, R5 ;  /* 0x00000010ff032819 */ /* 0x000fe20000011605 */
[----:B------:R-:W-:Y:S01]  /*22e0*/  VOTEU.ANY UP0, P2 ;  /* 0x0000000000ff7886 */ /* 0x000fe20001000100 */
[----:B------:R-:W-:Y:S02]  /*22f0*/  @P2 MOV R11, R4 ;  /* 0x00000004000b2202 */ /* 0x000fe40000000f00 */
[----:B------:R-:W-:Y:S02]  /*2300*/  @P2 R2UR.BROADCAST UR8, R3 ;  /* 0x00000000030822ca */ /* 0x000fe400008e0000 */
[----:B------:R-:W-:-:S11]  /*2310*/  @P2 LOP3.LUT R8, R5, 0xffff, RZ, 0xc0, !PT ;  /* 0x0000ffff05082812 */ /* 0x000fd600078ec0ff */
[----:B------:R-:W-:Y:S01]  /*2320*/  @UP0 UMOV UR36, UR8 ;  /* 0x0000000800240c82 */ /* 0x000fe20008000000 */
[----:B-1----:R-:W-:Y:S05]  /*2330*/  @!P0 BRA `(.L_x_41) ;  /* 0x0000000000b88947 */ /* 0x002fea0003800000 */
[----:B------:R-:W3:Y:S01]  /*2340*/  LDC.64 R4, c[0x0][0xb18] ;  /* 0x0002c600ff047b82 */ /* 0x000ee20000000a00 */
[----:B------:R-:W-:-:S07]  /*2350*/  ISETP.NE.AND P3, PT, R72, 0x1, PT ;  /* 0x000000014800780c */ /* 0x000fce0003f65270 */
[----:B------:R-:W1:Y:S08]  /*2360*/  LDC.64 R6, c[0x0][0xb10] ;  /* 0x0002c400ff067b82 */ /* 0x000e700000000a00 */
[----:B------:R-:W2:Y:S08]  /*2370*/  LDC R18, c[0x0][0xb20] ;  /* 0x0002c800ff127b82 */ /* 0x000eb00000000800 */
[----:B------:R-:W4:Y:S01]  /*2380*/  LDC R20, c[0x0][0xb0c] ;  /* 0x0002c300ff147b82 */ /* 0x000f220000000800 */
[----:B---3--:R-:W-:Y:S01]  /*2390*/  IMAD.HI.U32 R19, R0, R5, RZ ;  /* 0x0000000500137227 */ /* 0x008fe200078e00ff */
[----:B------:R-:W-:-:S03]  /*23a0*/  ISETP.NE.AND P0, PT, R4, 0x1, PT ;  /* 0x000000010400780c */ /* 0x000fc60003f05270 */
[----:B------:R-:W-:-:S03]  /*23b0*/  IMAD.HI.U32 R5, R8, R5, RZ ;  /* 0x0000000508057227 */ /* 0x000fc600078e00ff */
[----:B------:R-:W3:Y:S01]  /*23c0*/  LDC.64 R2, c[0x0][0xb28] ;  /* 0x0002ca00ff027b82 */ /* 0x000ee20000000a00 */
[----:B-1----:R-:W-:-:S04]  /*23d0*/  IMAD.HI.U32 R22, R9, R6, RZ ;  /* 0x0000000609167227 */ /* 0x002fc800078e00ff */
[----:B------:R-:W-:Y:S01]  /*23e0*/  IMAD.HI.U32 R24, R11, R6, RZ ;  /* 0x000000060b187227 */ /* 0x000fe200078e00ff */
[----:B------:R-:W-:Y:S02]  /*23f0*/  SHF.R.U32.HI R22, RZ, R7, R22 ;  /* 0x00000007ff167219 */ /* 0x000fe40000011616 */
[-C--:B--2---:R-:W-:Y:S02]  /*2400*/  SHF.R.U32.HI R19, RZ, R18.reuse, R19 ;  /* 0x00000012ff137219 */ /* 0x084fe40000011613 */
[----:B------:R-:W-:Y:S02]  /*2410*/  SHF.R.U32.HI R5, RZ, R18, R5 ;  /* 0x00000012ff057219 */ /* 0x000fe40000011605 */
[----:B------:R-:W-:Y:S02]  /*2420*/  SEL R19, R0, R19, !P0 ;  /* 0x0000001300137207 */ /* 0x000fe40004000000 */
[----:B------:R-:W-:Y:S02]  /*2430*/  SHF.R.U32.HI R24, RZ, R7, R24 ;  /* 0x00000007ff187219 */ /* 0x000fe40000011618 */
[----:B----4-:R-:W-:-:S02]  /*2440*/  ISETP.NE.AND P1, PT, R20, 0x1, PT ;  /* 0x000000011400780c */ /* 0x010fc40003f25270 */
[----:B------:R-:W-:Y:S02]  /*2450*/  SEL R5, R8, R5, !P0 ;  /* 0x0000000508057207 */ /* 0x000fe40004000000 */
[----:B------:R-:W-:Y:S02]  /*2460*/  SEL R21, R9, R22, !P1 ;  /* 0x0000001609157207 */ /* 0x000fe40004800000 */
[----:B------:R-:W-:Y:S01]  /*2470*/  SEL R7, R11, R24, !P1 ;  /* 0x000000180b077207 */ /* 0x000fe20004800000 */
[----:B---3--:R-:W-:-:S04]  /*2480*/  IMAD.HI.U32 R22, R19, R2, RZ ;  /* 0x0000000213167227 */ /* 0x008fc800078e00ff */
[----:B------:R-:W-:Y:S01]  /*2490*/  IMAD.HI.U32 R6, R21, R2, RZ ;  /* 0x0000000215067227 */ /* 0x000fe200078e00ff */
[----:B------:R-:W-:-:S04]  /*24a0*/  @P3 SHF.R.U32.HI R19, RZ, R3, R22 ;  /* 0x00000003ff133219 */ /* 0x000fc80000011616 */
[----:B------:R-:W-:Y:S01]  /*24b0*/  @P3 SHF.R.U32.HI R21, RZ, R3, R6 ;  /* 0x00000003ff153219 */ /* 0x000fe20000011606 */
[----:B------:R-:W-:-:S04]  /*24c0*/  IMAD R19, R72, R19, RZ ;  /* 0x0000001348137224 */ /* 0x000fc800078e02ff */
[----:B------:R-:W-:Y:S01]  /*24d0*/  IMAD R6, R72, R21, RZ ;  /* 0x0000001548067224 */ /* 0x000fe200078e02ff */
[C---:B------:R-:W-:Y:S02]  /*24e0*/  ISETP.GE.AND P0, PT, R5.reuse, R19, PT ;  /* 0x000000130500720c */ /* 0x040fe40003f06270 */
[----:B------:R-:W-:Y:S02]  /*24f0*/  IADD3 R19, PT, PT, -R5, RZ, RZ ;  /* 0x000000ff05137210 */ /* 0x000fe40007ffe1ff */
[----:B------:R-:W-:Y:S01]  /*2500*/  ISETP.GE.OR P0, PT, R7, R6, P0 ;  /* 0x000000060700720c */ /* 0x000fe20000706670 */
[----:B------:R-:W-:-:S04]  /*2510*/  IMAD.HI.U32 R6, R5, R2, RZ ;  /* 0x0000000205067227 */ /* 0x000fc800078e00ff */
[----:B------:R-:W-:Y:S01]  /*2520*/  IMAD R8, R4, R19, R8 ;  /* 0x0000001304087224 */ /* 0x000fe200078e0208 */
[----:B------:R-:W-:-:S04]  /*2530*/  SHF.R.U32.HI R6, RZ, R3, R6 ;  /* 0x00000003ff067219 */ /* 0x000fc80000011606 */
[----:B------:R-:W-:-:S03]  /*2540*/  SEL R6, R5, R6, !P3 ;  /* 0x0000000605067207 */ /* 0x000fc60005800000 */
[----:B------:R-:W-:-:S04]  /*2550*/  @!P0 IMAD.HI.U32 R18, R7, R2, RZ ;  /* 0x0000000207128227 */ /* 0x000fc800078e00ff */
[----:B------:R-:W-:Y:S01]  /*2560*/  IMAD.MOV R2, RZ, RZ, -R6 ;  /* 0x000000ffff027224 */ /* 0x000fe200078e0a06 */
[----:B------:R-:W-:-:S03]  /*2570*/  @!P0 SHF.R.U32.HI R18, RZ, R3, R18 ;  /* 0x00000003ff128219 */ /* 0x000fc60000011612 */
[----:B------:R-:W-:Y:S01]  /*2580*/  IMAD R2, R72, R2, R5 ;  /* 0x0000000248027224 */ /* 0x000fe200078e0205 */
        /* <DEDUP_REMOVED lines=9> */
.L_x_41:
[----:B------:R-:W1:Y:S02]  /*2620*/  LDCU UR8, c[0x0][0xb30] ;  /* 0x00016600ff0877ac */ /* 0x000e640008000800 */
[----:B-1----:R-:W-:-:S09]  /*2630*/  UISETP.NE.AND UP0, UPT, UR8, 0x1, UPT ;  /* 0x000000010800788c */ /* 0x002fd2000bf05270 */
[----:B------:R-:W-:Y:S05]  /*2640*/  BRA.U UP0, `(.L_x_42) ;  /* 0x0000000100407547 */ /* 0x000fea000b800000 */
[----:B------:R-:W1:Y:S08]  /*2650*/  LDC.64 R4, c[0x0][0xb10] ;  /* 0x0002c400ff047b82 */ /* 0x000e700000000a00 */
[----:B------:R-:W2:Y:S08]  /*2660*/  LDC.64 R2, c[0x0][0xb18] ;  /* 0x0002c600ff027b82 */ /* 0x000eb00000000a00 */
[----:B------:R-:W4:Y:S08]  /*2670*/  LDC R6, c[0x0][0xb20] ;  /* 0x0002c800ff067b82 */ /* 0x000f300000000800 */
[----:B------:R-:W3:Y:S01]  /*2680*/  LDC R18, c[0x0][0xb0c] ;  /* 0x0002c300ff127b82 */ /* 0x000ee20000000800 */
[----:B-1----:R-:W-:-:S05]  /*2690*/  IMAD.HI.U32 R4, R11, R4, RZ ;  /* 0x000000040b047227 */ /* 0x002fca00078e00ff */
[----:B------:R-:W-:Y:S01]  /*26a0*/  SHF.R.U32.HI R4, RZ, R5, R4 ;  /* 0x00000005ff047219 */ /* 0x000fe20000011604 */
[----:B--2---:R-:W-:Y:S01]  /*26b0*/  IMAD.HI.U32 R3, R8, R3, RZ ;  /* 0x0000000308037227 */ /* 0x004fe200078e00ff */
[----:B------:R-:W-:-:S04]  /*26c0*/  ISETP.NE.AND P0, PT, R2, 0x1, PT ;  /* 0x000000010200780c */ /* 0x000fc80003f05270 */
[----:B----4-:R-:W-:-:S04]  /*26d0*/  SHF.R.U32.HI R3, RZ, R6, R3 ;  /* 0x00000006ff037219 */ /* 0x010fc80000011603 */
[----:B------:R-:W-:Y:S02]  /*26e0*/  SEL R3, R8, R3, !P0 ;  /* 0x0000000308037207 */ /* 0x000fe40004000000 */
[----:B---3--:R-:W-:-:S04]  /*26f0*/  ISETP.NE.AND P1, PT, R18, 0x1, PT ;  /* 0x000000011200780c */ /* 0x008fc80003f25270 */
[----:B------:R-:W-:-:S05]  /*2700*/  SEL R4, R11, R4, !P1 ;  /* 0x000000040b047207 */ /* 0x000fca0004800000 */
[----:B------:R-:W-:Y:S02]  /*2710*/  IMAD.IADD R5, R3, 0x1, -R4 ;  /* 0x0000000103057824 */ /* 0x000fe400078e0a04 */
[----:B------:R-:W-:Y:S02]  /*2720*/  IMAD.IADD R3, R4, 0x1, -R3 ;  /* 0x0000000104037824 */ /* 0x000fe400078e0a03 */
[----:B------:R-:W-:Y:S02]  /*2730*/  IMAD R11, R5, R18, R11 ;  /* 0x00000012050b7224 */ /* 0x000fe400078e020b */
[----:B------:R-:W-:-:S07]  /*2740*/  IMAD R8, R3, R2, R8 ;  /* 0x0000000203087224 */ /* 0x000fce00078e0208 */
.L_x_42:
[----:B------:R-:W-:Y:S01]  /*2750*/  VIADD R14, R14, 0x1 ;  /* 0x000000010e0e7836 */ /* 0x000fe20000000000 */
[----:B------:R-:W-:Y:S01]  /*2760*/  PLOP3.LUT P1, PT, PT, PT, PT, 0x80, 0x8 ;  /* 0x000000000008781c */ /* 0x000fe20003f2f070 */
[----:B------:R-:W-:Y:S02]  /*2770*/  IMAD.IADD R155, R11, 0x1, R154 ;  /* 0x000000010b9b7824 */ /* 0x000fe400078e029a */
[----:B------:R-:W-:Y:S01]  /*2780*/  IMAD.IADD R164, R8, 0x1, R143 ;  /* 0x0000000108a47824 */ /* 0x000fe200078e028f */
[----:B------:R-:W-:-:S04]  /*2790*/  ISETP.NE.AND P0, PT, R14, 0x2, PT ;  /* 0x000000020e00780c */ /* 0x000fc80003f05270 */
[----:B------:R-:W-:Y:S02]  /*27a0*/  SEL R2, RZ, 0x1, P0 ;  /* 0x00000001ff027807 */ /* 0x000fe40000000000 */
[----:B------:R-:W-:Y:S02]  /*27b0*/  SEL R14, R14, RZ, P0 ;  /* 0x000000ff0e0e7207 */ /* 0x000fe40000000000 */
[----:B------:R-:W-:Y:S01]  /*27c0*/  LOP3.LUT R13, R13, R2, RZ, 0x3c, !PT ;  /* 0x000000020d0d7212 */ /* 0x000fe200078e3cff */
[----:B------:R-:W-:Y:S06]  /*27d0*/  @P2 BRA `(.L_x_43) ;  /* 0xfffffff000582947 */ /* 0x000fec000383ffff */
[----:B------:R-:W-:Y:S01]  /*27e0*/  UIADD3 UR4, UPT, UPT, UR4, 0xa0, URZ ;  /* 0x000000a004047890 */ /* 0x000fe2000fffe0ff */
[----:B------:R-:W-:-:S03]  /*27f0*/  SHF.L.U32 R3, R15, 0x1f, RZ ;  /* 0x0000001f0f037819 */ /* 0x000fc600000006ff */
[----:B------:R-:W-:-:S09]  /*2800*/  ULEA UR5, UR13, UR4, 0x3 ;  /* 0x000000040d057291 */ /* 0x000fd2000f8e18ff */
[----:B------:R-:W1:Y:S02]  /*2810*/  SYNCS.PHASECHK.TRANS64.TRYWAIT P0, [UR5], R3 ;  /* 0x00000003ff0075a7 */ /* 0x000e640008001105 */
[----:B-1----:R-:W-:Y:S05]  /*2820*/  @!P0 BRA `(.L_x_44) ;  /* 0x00000054001c8947 */ /* 0x002fea0003800000 */
.L_x_135:
[----:B------:R-:W-:-:S04]  /*2830*/  UIADD3 UR6, UPT, UPT, UR13, 0x1, URZ ;  /* 0x000000010d067890 */ /* 0x000fc8000fffe0ff */
[----:B------:R-:W-:-:S04]  /*2840*/  UISETP.NE.AND UP0, UPT, UR6, 0x14, UPT ;  /* 0x000000140600788c */ /* 0x000fc8000bf05270 */
[----:B------:R-:W-:Y:S02]  /*2850*/  USEL UR7, URZ, 0x1, UP0 ;  /* 0x00000001ff077887 */ /* 0x000fe40008000000 */
[----:B------:R-:W-:-:S04]  /*2860*/  USEL UR6, UR6, URZ, UP0 ;  /* 0x000000ff06067287 */ /* 0x000fc80008000000 */
[----:B------:R-:W-:Y:S01]  /*2870*/  ULEA UR5, UR6, UR4, 0x3 ;  /* 0x0000000406057291 */ /* 0x000fe2000f8e18ff */
[----:B------:R-:W-:-:S04]  /*2880*/  LOP3.LUT R2, R15, UR7, RZ, 0x3c, !PT ;  /* 0x000000070f027c12 */ /* 0x000fc8000f8e3cff */
[----:B-1----:R-:W-:-:S04]  /*2890*/  SHF.L.U32 R3, R2, 0x1f, RZ ;  /* 0x0000001f02037819 */ /* 0x002fc800000006ff */
[----:B------:R-:W1:Y:S02]  /*28a0*/  SYNCS.PHASECHK.TRANS64.TRYWAIT P0, [UR5], R3 ;  /* 0x00000003ff0075a7 */ /* 0x000e640008001105 */
[----:B-1----:R-:W-:Y:S05]  /*28b0*/  @!P0 BRA `(.L_x_45) ;  /* 0x0000005400108947 */ /* 0x002fea0003800000 */
.L_x_137:
        /* <DEDUP_REMOVED lines=9> */
.L_x_139:
        /* <DEDUP_REMOVED lines=9> */
.L_x_141:
        /* <DEDUP_REMOVED lines=9> */
.L_x_143:
        /* <DEDUP_REMOVED lines=9> */
.L_x_145:
        /* <DEDUP_REMOVED lines=9> */
.L_x_147:
        /* <DEDUP_REMOVED lines=9> */
.L_x_149:
        /* <DEDUP_REMOVED lines=9> */
.L_x_151:
        /* <DEDUP_REMOVED lines=9> */
.L_x_153:
        /* <DEDUP_REMOVED lines=9> */
.L_x_155:
        /* <DEDUP_REMOVED lines=9> */
.L_x_157:
        /* <DEDUP_REMOVED lines=9> */
.L_x_159:
        /* <DEDUP_REMOVED lines=9> */
.L_x_161:
        /* <DEDUP_REMOVED lines=9> */
.L_x_163:
        /* <DEDUP_REMOVED lines=9> */
.L_x_165:
        /* <DEDUP_REMOVED lines=9> */
.L_x_167:
        /* <DEDUP_REMOVED lines=9> */
.L_x_169:
        /* <DEDUP_REMOVED lines=9> */
.L_x_171:
[----:B------:R-:W-:-:S04]  /*3250*/  UIADD3 UR6, UPT, UPT, UR6, 0x1, URZ ;  /* 0x0000000106067890 */ /* 0x000fc8000fffe0ff */
[----:B------:R-:W-:-:S04]  /*3260*/  UISETP.NE.AND UP0, UPT, UR6, 0x14, UPT ;  /* 0x000000140600788c */ /* 0x000fc8000bf05270 */
[----:B------:R-:W-:Y:S02]  /*3270*/  USEL UR5, URZ, 0x1, UP0 ;  /* 0x00000001ff057887 */ /* 0x000fe40008000000 */
[----:B------:R-:W-:-:S04]  /*3280*/  USEL UR6, UR6, URZ, UP0 ;  /* 0x000000ff06067287 */ /* 0x000fc80008000000 */
[----:B------:R-:W-:Y:S01]  /*3290*/  ULEA UR6, UR6, UR4, 0x3 ;  /* 0x0000000406067291 */ /* 0x000fe2000f8e18ff */
[----:B-1----:R-:W-:-:S04]  /*32a0*/  LOP3.LUT R3, R2, UR5, RZ, 0x3c, !PT ;  /* 0x0000000502037c12 */ /* 0x002fc8000f8e3cff */
[----:B------:R-:W-:Y:S01]  /*32b0*/  SHF.L.U32 R3, R3, 0x1f, RZ ;  /* 0x0000001f03037819 */ /* 0x000fe200000006ff */
[----:B---3--:R-:W-:-:S07]  /*32c0*/  IMAD.U32 R0, RZ, RZ, UR6 ;  /* 0x00000006ff007e24 */ /* 0x008fce000f8e00ff */
.L_x_63:
[----:B-1----:R1:W2:Y:S02]  /*32d0*/  SYNCS.PHASECHK.TRANS64.TRYWAIT P0, [R0+URZ], R3 ;  /* 0x00000003000075a7 */ /* 0x0022a400080011ff */
[----:B--2---:R-:W-:Y:S05]  /*32e0*/  @!P0 NANOSLEEP.SYNCS 0x989680 ;  /* 0x009896800000895d */ /* 0x004fea0003900000 */
[----:B------:R-:W2:Y:S02]  /*32f0*/  @!P0 SYNCS.PHASECHK.TRANS64 P0, [R0+URZ], R3 ;  /* 0x00000003000085a7 */ /* 0x000ea400080010ff */
[----:B--2---:R-:W-:Y:S05]  /*3300*/  @P0 EXIT ;  /* 0x000000000000094d */ /* 0x004fea0003800000 */
[----:B------:R-:W-:Y:S05]  /*3310*/  BRA `(.L_x_63) ;  /* 0xfffffffc00ec7947 */ /* 0x000fea000383ffff */
.L_x_23:
[----:B------:R-:W-:-:S04]  /*3320*/  UISETP.NE.AND UP1, UPT, UR37, URZ, UPT ;  /* 0x000000ff2500728c */ /* 0x000fc8000bf25270 */
[----:B------:R-:W-:-:S09]  /*3330*/  UISETP.NE.OR UP1, UPT, UR10, 0x1, UP1 ;  /* 0x000000010a00788c */ /* 0x000fd20008f25670 */
[----:B------:R-:W-:Y:S05]  /*3340*/  BRA.U UP1, `(.L_x_64) ;  /* 0x00000005014c7547 */ /* 0x000fea000b800000 */
[----:B------:R-:W-:Y:S01]  /*3350*/  HFMA2 R11, -RZ, RZ, 0, 0 ;  /* 0x00000000ff0b7431 */ /* 0x000fe200000001ff */
[----:B------:R-:W-:Y:S01]  /*3360*/  ISETP.GE.U32.AND P2, PT, R10, 0x2, PT ;  /* 0x000000020a00780c */ /* 0x000fe20003f46070 */
[----:B------:R-:W-:Y:S01]  /*3370*/  IMAD.MOV.U32 R12, RZ, RZ, 0x1 ;  /* 0x00000001ff0c7424 */ /* 0x000fe200078e00ff */
[----:B------:R-:W-:Y:S01]  /*3380*/  CS2R R8, SRZ ;  /* 0x0000000000087805 */ /* 0x000fe2000001ff00 */
[----:B------:R-:W-:Y:S01]  /*3390*/  IMAD.MOV.U32 R3, RZ, RZ, RZ ;  /* 0x000000ffff037224 */ /* 0x000fe200078e00ff */
[----:B------:R-:W-:Y:S01]  /*33a0*/  UMOV UR4, 0x400 ;  /* 0x0000040000047882 */ /* 0x000fe20000000000 */
[----:B------:R-:W-:Y:S01]  /*33b0*/  UMOV UR6, URZ ;  /* 0x000000ff00067c82 */ /* 0x000fe20008000000 */
[----:B------:R-:W-:-:S12]  /*33c0*/  ULEA UR37, UR37, UR4, 0x18 ;  /* 0x0000000425257291 */ /* 0x000fd8000f8ec0ff */
.L_x_68:
[----:B------:R-:W-:Y:S02]  /*33d0*/  LEA R0, R3, UR37, 0x3 ;  /* 0x0000002503007c11 */ /* 0x000fe4000f8e18ff */
[----:B------:R-:W-:-:S03]  /*33e0*/  SHF.L.U32 R5, R8, 0x1f, RZ ;  /* 0x0000001f08057819 */ /* 0x000fc600000006ff */
[----:B------:R-:W-:Y:S01]  /*33f0*/  VIADD R4, R0, 0x1d0 ;  /* 0x000001d000047836 */ /* 0x000fe20000000000 */
[----:B------:R-:W1:Y:S02]  /*3400*/  SYNCS.PHASECHK.TRANS64.TRYWAIT P0, [R0+URZ+0x1c0], R5 ;  /* 0x0001c005000075a7 */ /* 0x000e6400080011ff */
[----:B-1----:R-:W-:Y:S05]  /*3410*/  @!P0 BRA `(.L_x_65) ;  /* 0x0000004c00e88947 */ /* 0x002fea0003800000 */
.L_x_172:
[----:B------:R-:W-:Y:S01]  /*3420*/  ULEA UR5, UR6, UR37, 0x3 ;  /* 0x0000002506057291 */ /* 0x000fe2000f8e18ff */
[----:B------:R-:W-:Y:S01]  /*3430*/  PRMT R4, RZ, 0x654, R4 ;  /* 0x00000654ff047816 */ /* 0x000fe20000000004 */
[----:B-1----:R-:W-:Y:S01]  /*3440*/  @!P2 IMAD.MOV.U32 R5, RZ, RZ, 0x10 ;  /* 0x00000010ff05a424 */ /* 0x002fe200078e00ff */
[----:B------:R-:W-:Y:S01]  /*3450*/  SHF.L.U32 R7, R12, 0x1f, RZ ;  /* 0x0000001f0c077819 */ /* 0x000fe200000006ff */
[----:B------:R-:W-:Y:S01]  /*3460*/  UIADD3 UR4, UPT, UPT, UR5, 0x160, URZ ;  /* 0x0000016005047890 */ /* 0x000fe2000fffe0ff */
[----:B------:R1:W-:Y:S05]  /*3470*/  SYNCS.ARRIVE.TRANS64.RED.A1T0 RZ, [R4+URZ], RZ ;  /* 0x000000ff04ff79a7 */ /* 0x0003ea00081004ff */
[----:B------:R-:W-:Y:S01]  /*3480*/  IMAD.U32 R13, RZ, RZ, UR4 ;  /* 0x00000004ff0d7e24 */ /* 0x000fe2000f8e00ff */
[----:B------:R-:W2:Y:S04]  /*3490*/  SYNCS.PHASECHK.TRANS64.TRYWAIT P0, [UR5+0x170], R7 ;  /* 0x00017007ff0075a7 */ /* 0x000ea80008001105 */
[----:B------:R-:W-:Y:S01]  /*34a0*/  PRMT R13, R10, 0x654, R13 ;  /* 0x000006540a0d7816 */ /* 0x000fe2000000000d */
[----:B-12---:R-:W-:Y:S06]  /*34b0*/  @!P0 BRA `(.L_x_66) ;  /* 0x0000004c00d48947 */ /* 0x006fec0003800000 */
.L_x_174:
[----:B------:R-:W-:Y:S01]  /*34c0*/  ULEA UR4, UR6, UR37, 0x4 ;  /* 0x0000002506047291 */ /* 0x000fe2000f8e20ff */
[----:B------:R-:W-:Y:S01]  /*34d0*/  SEL R2, R13, R2, !P2 ;  /* 0x000000020d027207 */ /* 0x000fe20005000000 */
[----:B------:R-:W-:Y:S01]  /*34e0*/  UIADD3 UR5, UPT, UPT, UR5, 0x160, URZ ;  /* 0x0000016005057890 */ /* 0x000fe2000fffe0ff */
[----:B-1----:R-:W-:Y:S01]  /*34f0*/  LEA R0, R11, UR37, 0x3 ;  /* 0x000000250b007c11 */ /* 0x002fe2000f8e18ff */
[----:B------:R-:W-:Y:S01]  /*3500*/  UIADD3 UR4, UPT, UPT, UR4, 0x1f0, URZ ;  /* 0x000001f004047890 */ /* 0x000fe2000fffe0ff */
[----:B------:R1:W-:Y:S01]  /*3510*/  @!P2 SYNCS.ARRIVE.TRANS64.RED RZ, [R2+URZ], R5 ;  /* 0x0000000502ffa9a7 */ /* 0x0003e200080004ff */
[----:B------:R-:W-:Y:S01]  /*3520*/  UIADD3 UR6, UPT, UPT, UR6, 0x1, URZ ;  /* 0x0000000106067890 */ /* 0x000fe2000fffe0ff */
[----:B------:R-:W-:-:S03]  /*3530*/  VIADD R3, R3, 0x1 ;  /* 0x0000000103037836 */ /* 0x000fc60000000000 */
[----:B------:R-:W-:Y:S02]  /*3540*/  UISETP.NE.AND UP0, UPT, UR6, 0x2, UPT ;  /* 0x000000020600788c */ /* 0x000fe4000bf05270 */
[----:B------:R-:W-:Y:S01]  /*3550*/  ISETP.NE.AND P0, PT, R3, 0x2, PT ;  /* 0x000000020300780c */ /* 0x000fe20003f05270 */
[----:B------:R-:W-:Y:S06]  /*3560*/  UGETNEXTWORKID.BROADCAST [UR4], [UR5] ;  /* 0x00000000040073ca */ /* 0x000fec0008000100 */
[----:B------:R-:W-:Y:S02]  /*3570*/  USEL UR4, URZ, 0x1, UP0 ;  /* 0x00000001ff047887 */ /* 0x000fe40008000000 */
[----:B------:R-:W-:-:S04]  /*3580*/  USEL UR6, UR6, URZ, UP0 ;  /* 0x000000ff06067287 */ /* 0x000fc80008000000 */
[----:B------:R-:W-:Y:S02]  /*3590*/  LOP3.LUT R12, R12, UR4, RZ, 0x3c, !PT ;  /* 0x000000040c0c7c12 */ /* 0x000fe4000f8e3cff */
[----:B-1----:R-:W-:-:S04]  /*35a0*/  SHF.L.U32 R5, R9, 0x1f, RZ ;  /* 0x0000001f09057819 */ /* 0x002fc800000006ff */
[----:B------:R-:W1:Y:S02]  /*35b0*/  SYNCS.PHASECHK.TRANS64.TRYWAIT P1, [R0+URZ+0x160], R5 ;  /* 0x00016005000075a7 */ /* 0x000e6400080211ff */
[----:B-1----:R-:W-:Y:S05]  /*35c0*/  @!P1 BRA `(.L_x_67) ;  /* 0x0000004c00a89947 */ /* 0x002fea0003800000 */
.L_x_175:
[----:B------:R-:W-:Y:S01]  /*35d0*/  LEA R4, R11, UR37, 0x4 ;  /* 0x000000250b047c11 */ /* 0x000fe2000f8e20ff */
[----:B-1----:R-:W-:Y:S01]  /*35e0*/  VIADD R0, R0, 0x170 ;  /* 0x0000017000007836 */ /* 0x002fe20000000000 */
[----:B------:R-:W-:Y:S01]  /*35f0*/  SEL R3, R3, RZ, P0 ;  /* 0x000000ff03037207 */ /* 0x000fe20000000000 */
[----:B------:R-:W-:-:S03]  /*3600*/  VIADD R11, R11, 0x1 ;  /* 0x000000010b0b7836 */ /* 0x000fc60000000000 */
[----:B------:R-:W1:Y:S01]  /*3610*/  LDS.128 R4, [R4+0x1f0] ;  /* 0x0001f00004047984 */ /* 0x000e620000000c00 */
[----:B------:R-:W-:Y:S02]  /*3620*/  PRMT R0, RZ, 0x654, R0 ;  /* 0x00000654ff007816 */ /* 0x000fe40000000000 */
[C---:B------:R-:W-:Y:S01]  /*3630*/  ISETP.NE.AND P1, PT, R11.reuse, 0x2, PT ;  /* 0x000000020b00780c */ /* 0x040fe20003f25270 */
[----:B------:R-:W-:Y:S01]  /*3640*/  @!PT LDS RZ, [RZ] ;  /* 0x00000000fffff984 */ /* 0x000fe20000000800 */
[----:B------:R-:W-:Y:S01]  /*3650*/  @!PT LDS RZ, [RZ] ;  /* 0x00000000fffff984 */ /* 0x000fe20000000800 */
[----:B------:R-:W-:Y:S01]  /*3660*/  @!PT LDS RZ, [RZ] ;  /* 0x00000000fffff984 */ /* 0x000fe20000000800 */
[----:B------:R-:W-:Y:S01]  /*3670*/  @!PT LDS RZ, [RZ] ;  /* 0x00000000fffff984 */ /* 0x000fe20000000800 */
[----:B------:R2:W-:Y:S06]  /*3680*/  MEMBAR.ALL.CTA ;  /* 0x0000000000007992 */ /* 0x0005ec0000008000 */
[----:B--2---:R-:W2:Y:S01]  /*3690*/  FENCE.VIEW.ASYNC.S ;  /* 0x00000000000073c6 */ /* 0x004ea20000000000 */
[----:B------:R-:W-:Y:S01]  /*36a0*/  SEL R11, R11, RZ, P1 ;  /* 0x000000ff0b0b7207 */ /* 0x000fe20000800000 */
[----:B--2---:R2:W-:Y:S01]  /*36b0*/  SYNCS.ARRIVE.TRANS64.RED.A1T0 RZ, [R0+URZ], RZ ;  /* 0x000000ff00ff79a7 */ /* 0x0045e200081004ff */
[----:B-1----:R-:W-:-:S02]  /*36c0*/  LOP3.LUT P3, RZ, R6, 0x1, RZ, 0xc0, !PT ;  /* 0x0000000106ff7812 */ /* 0x002fc4000786c0ff */
[----:B------:R-:W-:-:S04]  /*36d0*/  SEL R5, RZ, 0x1, P0 ;  /* 0x00000001ff057807 */ /* 0x000fc80000000000 */
[----:B------:R-:W-:Y:S02]  /*36e0*/  LOP3.LUT R8, R8, R5, RZ, 0x3c, !PT ;  /* 0x0000000508087212 */ /* 0x000fe400078e3cff */
[----:B--2---:R-:W-:-:S04]  /*36f0*/  SEL R0, RZ, 0x1, P1 ;  /* 0x00000001ff007807 */ /* 0x004fc80000800000 */
[----:B------:R-:W-:Y:S01]  /*3700*/  LOP3.LUT R9, R9, R0, RZ, 0x3c, !PT ;  /* 0x0000000009097212 */ /* 0x000fe200078e3cff */
[----:B------:R-:W-:Y:S06]  /*3710*/  @P3 BRA `(.L_x_68) ;  /* 0xfffffffc002c3947 */ /* 0x000fec000383ffff */
[----:B------:R-:W-:Y:S01]  /*3720*/  ULEA UR5, UR6, UR37, 0x3 ;  /* 0x0000002506057291 */ /* 0x000fe2000f8e18ff */
[----:B------:R-:W-:-:S08]  /*3730*/  SHF.L.U32 R3, R12, 0x1f, RZ ;  /* 0x0000001f0c037819 */ /* 0x000fd000000006ff */
[----:B------:R-:W1:Y:S02]  /*3740*/  SYNCS.PHASECHK.TRANS64 P0, [UR5+0x170], R3 ;  /* 0x00017003ff0075a7 */ /* 0x000e640008001005 */
[----:B-1----:R-:W-:Y:S05]  /*3750*/  @P0 BRA `(.L_x_69) ;  /* 0x0000000000080947 */ /* 0x002fea0003800000 */
[----:B------:R-:W1:Y:S02]  /*3760*/  SYNCS.PHASECHK.TRANS64.TRYWAIT P0, [UR5+0x170], R3 ;  /* 0x00017003ff0075a7 */ /* 0x000e640008001105 */
[----:B-1----:R-:W-:Y:S05]  /*3770*/  @!P0 BRA `(.L_x_70) ;  /* 0x0000004c00508947 */ /* 0x002fea0003800000 */
.L_x_69:
[----:B------:R-:W-:-:S04]  /*3780*/  UIADD3 UR4, UPT, UPT, UR6, 0x1, URZ ;  /* 0x0000000106047890 */ /* 0x000fc8000fffe0ff */
[----:B------:R-:W-:-:S04]  /*3790*/  UISETP.NE.AND UP0, UPT, UR4, 0x2, UPT ;  /* 0x000000020400788c */ /* 0x000fc8000bf05270 */
[----:B------:R-:W-:Y:S02]  /*37a0*/  USEL UR7, URZ, 0x1, UP0 ;  /* 0x00000001ff077887 */ /* 0x000fe40008000000 */
[----:B------:R-:W-:-:S04]  /*37b0*/  USEL UR4, UR4, URZ, UP0 ;  /* 0x000000ff04047287 */ /* 0x000fc80008000000 */
[----:B------:R-:W-:Y:S01]  /*37c0*/  ULEA UR4, UR4, UR37, 0x3 ;  /* 0x0000002504047291 */ /* 0x000fe2000f8e18ff */
[----:B-1----:R-:W-:-:S04]  /*37d0*/  LOP3.LUT R3, R12, UR7, RZ, 0x3c, !PT ;  /* 0x000000070c037c12 */ /* 0x002fc8000f8e3cff */
[----:B------:R-:W-:-:S04]  /*37e0*/  SHF.L.U32 R0, R3, 0x1f, RZ ;  /* 0x0000001f03007819 */ /* 0x000fc800000006ff */
[----:B------:R-:W1:Y:S02]  /*37f0*/  SYNCS.PHASECHK.TRANS64 P0, [UR4+0x170], R0 ;  /* 0x00017000ff0075a7 */ /* 0x000e640008001004 */
[----:B-1----:R-:W-:Y:S05]  /*3800*/  @P0 EXIT ;  /* 0x000000000000094d */ /* 0x002fea0003800000 */
[----:B------:R-:W-:Y:S02]  /*3810*/  SHF.L.U32 R3, R3, 0x1f, RZ ;  /* 0x0000001f03037819 */ /* 0x000fe400000006ff */
[----:B------:R-:W-:-:S07]  /*3820*/  MOV R0, UR4 ;  /* 0x0000000400007c02 */ /* 0x000fce0008000f00 */
.L_x_71:
[----:B-1----:R1:W2:Y:S02]  /*3830*/  SYNCS.PHASECHK.TRANS64.TRYWAIT P0, [R0+URZ+0x170], R3 ;  /* 0x00017003000075a7 */ /* 0x0022a400080011ff */
[----:B--2---:R-:W-:Y:S05]  /*3840*/  @!P0 NANOSLEEP.SYNCS 0x989680 ;  /* 0x009896800000895d */ /* 0x004fea0003900000 */
[----:B------:R-:W2:Y:S02]  /*3850*/  @!P0 SYNCS.PHASECHK.TRANS64 P0, [R0+URZ+0x170], R3 ;  /* 0x00017003000085a7 */ /* 0x000ea400080010ff */
[----:B--2---:R-:W-:Y:S05]  /*3860*/  @P0 EXIT ;  /* 0x000000000000094d */ /* 0x004fea0003800000 */
[----:B------:R-:W-:Y:S05]  /*3870*/  BRA `(.L_x_71) ;  /* 0xfffffffc00ec7947 */ /* 0x000fea000383ffff */
.L_x_64:
[----:B------:R-:W-:Y:S05]  /*3880*/  BRA.U UP4, `(.L_x_72) ;  /* 0x0000001104a07547 */ /* 0x000fea000b800000 */
[----:B------:R-:W-:Y:S01]  /*3890*/  UMOV UR6, 0x40 ;  /* 0x0000004000067882 */ /* 0x000fe20000000000 */
[----:B------:R-:W-:Y:S01]  /*38a0*/  NOP ;  /* 0x0000000000007918 */ /* 0x000fe20000000000 */
[----:B------:R-:W-:Y:S01]  /*38b0*/  ULEA UR6, UR37, UR6, 0x18 ;  /* 0x0000000625067291 */ /* 0x000fe2000f8ec0ff */
[----:B------:R-:W-:Y:S02]  /*38c0*/  UMOV UR7, 0x400 ;  /* 0x0000040000077882 */ /* 0x000fe40000000000 */
[----:B------:R-:W-:-:S06]  /*38d0*/  ULEA UR37, UR37, UR7, 0x18 ;  /* 0x0000000725257291 */ /* 0x000fcc000f8ec0ff */
[----:B------:R-:W1:Y:S02]  /*38e0*/  LDS.U8 R2, [UR6+0x1c] ;  /* 0x00001c06ff027984 */ /* 0x000e640008000000 */
[----:B-1----:R-:W-:-:S13]  /*38f0*/  ISETP.NE.AND P0, PT, R2, RZ, PT ;  /* 0x000000ff0200720c */ /* 0x002fda0003f05270 */
[----:B------:R-:W-:Y:S05]  /*3900*/  @P0 BRA `(.L_x_73) ;  /* 0x0000000400080947 */ /* 0x000fea0003800000 */
[----:B------:R-:W-:Y:S02]  /*3910*/  UISETP.NE.U32.AND UP0, UPT, UR5, 0x1, UPT ;  /* 0x000000010500788c */ /* 0x000fe4000bf05070 */
[----:B------:R-:W-:-:S07]  /*3920*/  UIADD3 UR8, UPT, UPT, UR6, 0x8, URZ ;  /* 0x0000000806087890 */ /* 0x000fce000fffe0ff */
[----:B------:R-:W-:Y:S05]  /*3930*/  BRA.U !UP0, `(.L_x_74) ;  /* 0x00000001089c7547 */ /* 0x000fea000b800000 */
[----:B------:R-:W-:Y:S01]  /*3940*/  ELECT P0, URZ, PT ;  /* 0x0000000000ff782f */ /* 0x000fe20003800000 */
[----:B------:R-:W-:-:S12]  /*3950*/  BSSY B0, `(.L_x_74) ;  /* 0x0000025000007945 */ /* 0x000fd80003800000 */
[----:B------:R-:W-:Y:S05]  /*3960*/  @!P0 BRA `(.L_x_75) ;  /* 0x00000000008c8947 */ /* 0x000fea0003800000 */
[----:B------:R-:W-:-:S05]  /*3970*/  UMOV UR7, 0x10 ;  /* 0x0000001000077882 */ /* 0x000fca0000000000 */
[----:B------:R-:W-:Y:S04]  /*3980*/  DEPBAR.LE SB1, 0x36 ;  /* 0x00009d800000791a */ /* 0x000fe80000000000 */
[----:B------:R-:W1:Y:S02]  /*3990*/  UTCATOMSWS.2CTA.FIND_AND_SET.ALIGN UP1, UR7, UR7 ;  /* 0x00000007000775e3 */ /* 0x000e640008220800 */
[----:B-1----:R-:W-:Y:S01]  /*39a0*/  MOV R11, UR7 ;  /* 0x00000007000b7c02 */ /* 0x002fe20008000f00 */
[----:B------:R-:W-:Y:S06]  /*39b0*/  BRA.U UP1, `(.L_x_76) ;  /* 0x0000000101187547 */ /* 0x000fec000b800000 */
.L_x_77:
[----:B------:R-:W-:Y:S05]  /*39c0*/  NANOSLEEP 0x64 ;  /* 0x000000640000795d */ /* 0x000fea0003800000 */
[----:B------:R-:W-:-:S05]  /*39d0*/  UMOV UR7, 0x10 ;  /* 0x0000001000077882 */ /* 0x000fca0000000000 */
[----:B------:R-:W-:Y:S04]  /*39e0*/  DEPBAR.LE SB1, 0x36 ;  /* 0x00009d800000791a */ /* 0x000fe80000000000 */
[----:B------:R-:W1:Y:S02]  /*39f0*/  UTCATOMSWS.2CTA.FIND_AND_SET.ALIGN UP1, UR7, UR7 ;  /* 0x00000007000775e3 */ /* 0x000e640008220800 */
[----:B-1----:R-:W-:Y:S01]  /*3a00*/  MOV R11, UR7 ;  /* 0x00000007000b7c02 */ /* 0x002fe20008000f00 */
[----:B------:R-:W-:Y:S05]  /*3a10*/  BRA.U !UP1, `(.L_x_77) ;  /* 0xfffffffd09e87547 */ /* 0x000fea000b83ffff */
.L_x_76:
[----:B------:R-:W1:Y:S01]  /*3a20*/  LDS R5, [UR6+0x10] ;  /* 0x00001006ff057984 */ /* 0x000e620008000800 */
[----:B------:R-:W-:Y:S01]  /*3a30*/  IMAD.U32 R3, RZ, RZ, UR37 ;  /* 0x00000025ff037e24 */ /* 0x000fe2000f8e00ff */
[----:B------:R-:W-:-:S03]  /*3a40*/  MOV R2, UR4 ;  /* 0x0000000400027c02 */ /* 0x000fc60008000f00 */
[----:B------:R-:W-:Y:S01]  /*3a50*/  VIADD R3, R3, 0x210 ;  /* 0x0000021003037836 */ /* 0x000fe20000000000 */
[----:B-1----:R-:W-:-:S04]  /*3a60*/  SHF.L.U32 R5, R5, 0x1f, RZ ;  /* 0x0000001f05057819 */ /* 0x002fc800000006ff */
[----:B------:R-:W1:Y:S02]  /*3a70*/  SYNCS.PHASECHK.TRANS64.TRYWAIT P0, [UR6+0x8], R5 ;  /* 0x00000805ff0075a7 */ /* 0x000e640008001106 */
[----:B-1----:R-:W-:Y:S05]  /*3a80*/  @P0 BRA `(.L_x_78) ;  /* 0x0000000000080947 */ /* 0x002fea0003800000 */
[----:B------:R-:W1:Y:S02]  /*3a90*/  SYNCS.PHASECHK.TRANS64.TRYWAIT P0, [UR6+0x8], R5 ;  /* 0x00000805ff0075a7 */ /* 0x000e640008001106 */
[----:B-1----:R-:W-:Y:S05]  /*3aa0*/  @!P0 BRA `(.L_x_79) ;  /* 0x00000048009c8947 */ /* 0x002fea0003800000 */
.L_x_78:
[----:B-1----:R-:W-:Y:S01]  /*3ab0*/  HFMA2 R4, -RZ, RZ, 0, 5.9604644775390625e-08 ;  /* 0x00000001ff047431 */ /* 0x002fe200000001ff */
[----:B------:R-:W-:Y:S01]  /*3ac0*/  UPRMT UR7, UR4, 0x654, UR8 ;  /* 0x0000065404077896 */ /* 0x000fe20008000008 */
[----:B------:R-:W-:Y:S01]  /*3ad0*/  IMAD.MOV.U32 R6, RZ, RZ, 0xffff ;  /* 0x0000ffffff067424 */ /* 0x000fe200078e00ff */
[----:B------:R-:W-:Y:S01]  /*3ae0*/  PRMT R2, R2, 0x654, R3 ;  /* 0x0000065402027816 */ /* 0x000fe20000000003 */
[----:B------:R-:W-:Y:S02]  /*3af0*/  IMAD.MOV.U32 R5, RZ, RZ, 0x4 ;  /* 0x00000004ff057424 */ /* 0x000fe400078e00ff */
[----:B------:R-:W-:Y:S01]  /*3b00*/  IMAD.SHL.U32 R9, R11, 0x20, RZ ;  /* 0x000000200b097824 */ /* 0x000fe200078e00ff */
[----:B------:R-:W-:Y:S02]  /*3b10*/  MOV R3, UR7 ;  /* 0x0000000700037c02 */ /* 0x000fe40008000f00 */
[-C--:B------:R-:W-:Y:S01]  /*3b20*/  SHF.L.U32 R7, R6, R11.reuse, RZ ;  /* 0x0000000b06077219 */ /* 0x080fe200000006ff */
[----:B------:R1:W-:Y:S01]  /*3b30*/  SYNCS.ARRIVE.TRANS64.RED RZ, [UR7], R5 ;  /* 0x00000005ffff79a7 */ /* 0x0003e20008000407 */
[----:B------:R-:W-:Y:S01]  /*3b40*/  SHF.L.U32 R6, R4, R11, RZ ;  /* 0x0000000b04067219 */ /* 0x000fe200000006ff */
[----:B------:R1:W-:Y:S04]  /*3b50*/  STS [UR37+0x210], R9 ;  /* 0x00021009ff007988 */ /* 0x0003e80008000825 */
[----:B------:R1:W-:Y:S04]  /*3b60*/  STAS [R2.64], R11 ;  /* 0x0000000b02007dbd */ /* 0x0003e8000c0008ff */
[----:B------:R1:W-:Y:S04]  /*3b70*/  ATOMS.OR RZ, [UR6+0x14], R7 ;  /* 0x00001407ffff798c */ /* 0x0003e8000b000006 */
[----:B------:R1:W-:Y:S04]  /*3b80*/  ATOMS.OR RZ, [UR6+0x18], R6 ;  /* 0x00001806ffff798c */ /* 0x0003e8000b000006 */
[----:B------:R1:W-:Y:S02]  /*3b90*/  ATOMS.XOR RZ, [UR6+0x10], R4 ;  /* 0x00001004ffff798c */ /* 0x0003e4000b800006 */
.L_x_75:
[----:B------:R-:W-:Y:S05]  /*3ba0*/  BSYNC B0 ;  /* 0x0000000000007941 */ /* 0x000fea0003800000 */
.L_x_74:
[----:B------:R-:W-:Y:S05]  /*3bb0*/  BRA.U UP0, `(.L_x_80) ;  /* 0x00000001006c7547 */ /* 0x000fea000b800000 */
[----:B------:R-:W-:-:S03]  /*3bc0*/  UMOV UR7, 0xffffffff ;  /* 0xffffffff00077882 */ /* 0x000fc60000000000 */
[----:B------:R-:W-:Y:S05]  /*3bd0*/  BRA.DIV UR7, `(.L_x_81) ;  /* 0x0000004a07687947 */ /* 0x000fea000b800000 */
[----:B------:R-:W-:-:S13]  /*3be0*/  ELECT P6, URZ, PT ;  /* 0x0000000000ff782f */ /* 0x000fda00038c0000 */
.L_x_179:
[----:B------:R-:W-:Y:S05]  /*3bf0*/  @!P6 BRA `(.L_x_80) ;  /* 0x00000000005ce947 */ /* 0x000fea0003800000 */
[----:B-1----:R-:W1:Y:S02]  /*3c00*/  LDS R3, [UR6+0x10] ;  /* 0x00001006ff037984 */ /* 0x002e640008000800 */
[----:B-1----:R-:W-:-:S04]  /*3c10*/  SHF.L.U32 R3, R3, 0x1f, RZ ;  /* 0x0000001f03037819 */ /* 0x002fc800000006ff */
[----:B------:R-:W1:Y:S02]  /*3c20*/  SYNCS.PHASECHK.TRANS64.TRYWAIT P0, [UR6+0x8], R3 ;  /* 0x00000803ff0075a7 */ /* 0x000e640008001106 */
[----:B-1----:R-:W-:Y:S05]  /*3c30*/  @P0 BRA `(.L_x_82) ;  /* 0x0000000000080947 */ /* 0x002fea0003800000 */
[----:B------:R-:W1:Y:S02]  /*3c40*/  SYNCS.PHASECHK.TRANS64.TRYWAIT P0, [UR6+0x8], R3 ;  /* 0x00000803ff0075a7 */ /* 0x000e640008001106 */
[----:B-1----:R-:W-:Y:S05]  /*3c50*/  @!P0 BRA `(.L_x_83) ;  /* 0x0000004800688947 */ /* 0x002fea0003800000 */
.L_x_82:
[----:B------:R-:W2:Y:S01]  /*3c60*/  LDS R5, [UR37+0x210] ;  /* 0x00021025ff057984 */ /* 0x000ea20008000800 */
[----:B-1----:R-:W-:Y:S02]  /*3c70*/  HFMA2 R2, -RZ, RZ, 0, 5.9604644775390625e-08 ;  /* 0x00000001ff027431 */ /* 0x002fe400000001ff */
[----:B------:R-:W-:Y:S01]  /*3c80*/  IMAD.MOV.U32 R3, RZ, RZ, 0xffff ;  /* 0x0000ffffff037424 */ /* 0x000fe200078e00ff */
[----:B------:R-:W-:Y:S01]  /*3c90*/  UPRMT UR7, UR4, 0x654, UR8 ;  /* 0x0000065404077896 */ /* 0x000fe20008000008 */
[----:B--2---:R-:W-:-:S03]  /*3ca0*/  IMAD.SHL.U32 R4, R5, 0x20, RZ ;  /* 0x0000002005047824 */ /* 0x004fc600078e00ff */
[-C--:B------:R-:W-:Y:S02]  /*3cb0*/  SHF.L.U32 R3, R3, R5.reuse, RZ ;  /* 0x0000000503037219 */ /* 0x080fe400000006ff */
[----:B------:R-:W-:Y:S01]  /*3cc0*/  SHF.L.U32 R5, R2, R5, RZ ;  /* 0x0000000502057219 */ /* 0x000fe200000006ff */
[----:B------:R2:W-:Y:S04]  /*3cd0*/  STS [UR37+0x210], R4 ;  /* 0x00021004ff007988 */ /* 0x0005e80008000825 */
[----:B------:R2:W-:Y:S04]  /*3ce0*/  ATOMS.OR RZ, [UR6+0x14], R3 ;  /* 0x00001403ffff798c */ /* 0x0005e8000b000006 */
[----:B------:R2:W-:Y:S01]  /*3cf0*/  ATOMS.OR RZ, [UR6+0x18], R5 ;  /* 0x00001805ffff798c */ /* 0x0005e2000b000006 */
[----:B------:R-:W-:Y:S03]  /*3d00*/  SYNCS.ARRIVE.TRANS64.RED.A1T0 RZ, [UR7], RZ ;  /* 0x000000ffffff79a7 */ /* 0x000fe60008100407 */
[----:B------:R2:W-:Y:S01]  /*3d10*/  ATOMS.XOR RZ, [UR6+0x10], R2 ;  /* 0x00001002ffff798c */ /* 0x0005e2000b800006 */
[----:B------:R-:W-:Y:S05]  /*3d20*/  BRA `(.L_x_80) ;  /* 0x0000000000107947 */ /* 0x000fea0003800000 */
.L_x_73:
[----:B------:R-:W-:-:S05]  /*3d30*/  MOV R2, 0xffffffff ;  /* 0xffffffff00027802 */ /* 0x000fca0000000f00 */
[----:B------:R1:W-:Y:S02]  /*3d40*/  STS [UR37+0x210], R2 ;  /* 0x00021002ff007988 */ /* 0x0003e40008000825 */
[----:B-1----:R-:W-:Y:S02]  /*3d50*/  MOV R2, 0x3d70 ;  /* 0x00003d7000027802 */ /* 0x002fe40000000f00 */
[----:B-----5:R-:W-:Y:S05]  /*3d60*/  CALL.REL.NOINC `($__internal_1_$__cuda_sm10x_tcgen05_guardrail_trap_phase_invalid_during_alloc) ;  /* 0x0000004c00707944 */ /* 0x020fea0003c00000 */
.L_x_80:
[----:B------:R-:W-:Y:S05]  /*3d70*/  WARPSYNC.ALL ;  /* 0x0000000000007948 */ /* 0x000fea0003800000 */
[----:B------:R-:W3:Y:S01]  /*3d80*/  S2UR UR8, SR_CgaCtaId ;  /* 0x00000000000879c3 */ /* 0x000ee20000008800 */
[----:B------:R-:W-:Y:S01]  /*3d90*/  UMOV UR6, 0x400 ;  /* 0x0000040000067882 */ /* 0x000fe20000000000 */
[----:B------:R-:W-:-:S06]  /*3da0*/  NOP ;  /* 0x0000000000007918 */ /* 0x000fcc0000000000 */
[----:B------:R-:W-:Y:S06]  /*3db0*/  BAR.ARV 0x6, 0xa0 ;  /* 0x0182800000007b1d */ /* 0x000fec0000002000 */
[----:B------:R-:W-:Y:S01]  /*3dc0*/  LOP3.LUT R0, R0, 0xffff, RZ, 0xc0, !PT ;  /* 0x0000ffff00007812 */ /* 0x000fe200078ec0ff */
[----:B-1----:R-:W-:Y:S01]  /*3dd0*/  IMAD.MOV.U32 R9, RZ, RZ, 0x1 ;  /* 0x00000001ff097424 */ /* 0x002fe200078e00ff */
[----:B------:R-:W-:Y:S01]  /*3de0*/  LOP3.LUT R8, R8, 0xffff, RZ, 0xc0, !PT ;  /* 0x0000ffff08087812 */ /* 0x000fe200078ec0ff */
[----:B------:R-:W-:Y:S01]  /*3df0*/  UMOV UR22, URZ ;  /* 0x000000ff00167c82 */ /* 0x000fe20008000000 */
[----:B------:R-:W-:Y:S01]  /*3e00*/  R2UR UR12, R0 ;  /* 0x00000000000c72ca */ /* 0x000fe200000e0000 */
[----:B------:R-:W-:Y:S01]  /*3e10*/  UMOV UR21, URZ ;  /* 0x000000ff00157c82 */ /* 0x000fe20008000000 */
[----:B------:R-:W-:Y:S01]  /*3e20*/  R2UR UR13, R8 ;  /* 0x00000000080d72ca */ /* 0x000fe200000e0000 */
[----:B------:R-:W-:Y:S01]  /*3e30*/  IMAD.MOV.U32 R8, RZ, RZ, RZ ;  /* 0x000000ffff087224 */ /* 0x000fe200078e00ff */
[----:B------:R-:W-:Y:S01]  /*3e40*/  UMOV UR20, URZ ;  /* 0x000000ff00147c82 */ /* 0x000fe20008000000 */
[----:B------:R-:W-:-:S02]  /*3e50*/  UISETP.NE.AND UP2, UPT, UR5, URZ, UPT ;  /* 0x000000ff0500728c */ /* 0x000fc4000bf45270 */
[----:B---3--:R-:W-:Y:S01]  /*3e60*/  ULEA UR8, UR8, UR6, 0x18 ;  /* 0x0000000608087291 */ /* 0x008fe2000f8ec0ff */
[----:B------:R-:W1:Y:S03]  /*3e70*/  LDCU UR6, c[0x0][0x38c] ;  /* 0x00007180ff0677ac */ /* 0x000e660008000800 */
[----:B------:R-:W-:Y:S02]  /*3e80*/  UIADD3 UR14, UPT, UPT, UR8, 0x4600, URZ ;  /* 0x00004600080e7890 */ /* 0x000fe4000fffe0ff */
[----:B------:R-:W-:-:S03]  /*3e90*/  UIADD3 UR15, UPT, UPT, UR8, 0x2c600, URZ ;  /* 0x0002c600080f7890 */ /* 0x000fc6000fffe0ff */
[----:B--2---:R-:W2:Y:S01]  /*3ea0*/  LDS R2, [UR8+0x210] ;  /* 0x00021008ff027984 */ /* 0x004ea20008000800 */
[----:B------:R-:W-:Y:S02]  /*3eb0*/  USHF.R.U32.HI UR14, URZ, 0x4, UR14 ;  /* 0x00000004ff0e7899 */ /* 0x000fe4000801160e */
[----:B------:R-:W-:Y:S02]  /*3ec0*/  USHF.R.U32.HI UR15, URZ, 0x4, UR15 ;  /* 0x00000004ff0f7899 */ /* 0x000fe4000801160f */
[----:B------:R-:W-:Y:S02]  /*3ed0*/  ULOP3.LUT UR14, UR14, 0x3fff, URZ, 0xc0, !UPT ;  /* 0x00003fff0e0e7892 */ /* 0x000fe4000f8ec0ff */
[----:B------:R-:W-:Y:S02]  /*3ee0*/  ULOP3.LUT UR15, UR15, 0x3fff, URZ, 0xc0, !UPT ;  /* 0x00003fff0f0f7892 */ /* 0x000fe4000f8ec0ff */
[----:B------:R-:W-:Y:S02]  /*3ef0*/  ULOP3.LUT UR14, UR14, 0x10000, URZ, 0xfc, !UPT ;  /* 0x000100000e0e7892 */ /* 0x000fe4000f8efcff */
[----:B-1----:R-:W-:-:S02]  /*3f00*/  UIADD3 UR6, UPT, UPT, UR6, 0x3f, URZ ;  /* 0x0000003f06067890 */ /* 0x002fc4000fffe0ff */
[----:B------:R-:W-:Y:S02]  /*3f10*/  ULOP3.LUT UR15, UR15, 0x10000, URZ, 0xfc, !UPT ;  /* 0x000100000f0f7892 */ /* 0x000fe4000f8efcff */
[----:B------:R-:W-:Y:S01]  /*3f20*/  USHF.R.S32.HI UR7, URZ, 0x1f, UR6 ;  /* 0x0000001fff077899 */ /* 0x000fe20008011406 */
[----:B------:R-:W-:Y:S01]  /*3f30*/  UMOV UR28, 0x0 ;  /* 0x00000000001c7882 */ /* 0x000fe20000000000 */
[----:B------:R-:W-:Y:S02]  /*3f40*/  UMOV UR29, 0x10100490 ;  /* 0x10100490001d7882 */ /* 0x000fe40000000000 */
[----:B------:R-:W-:Y:S01]  /*3f50*/  ULEA.HI UR7, UR7, UR6, URZ, 0x6 ;  /* 0x0000000607077291 */ /* 0x000fe2000f8f30ff */
[----:B------:R-:W-:Y:S01]  /*3f60*/  UMOV UR26, 0x0 ;  /* 0x00000000001a7882 */ /* 0x000fe20000000000 */
[----:B------:R-:W-:Y:S02]  /*3f70*/  UMOV UR27, 0x10100490 ;  /* 0x10100490001b7882 */ /* 0x000fe40000000000 */
[----:B------:R-:W-:-:S04]  /*3f80*/  USHF.R.S32.HI UR7, URZ, 0x6, UR7 ;  /* 0x00000006ff077899 */ /* 0x000fc80008011407 */
[----:B------:R-:W-:-:S04]  /*3f90*/  UISETP.LT.AND UP0, UPT, UR7, 0x1, UPT ;  /* 0x000000010700788c */ /* 0x000fc8000bf01270 */
[----:B------:R-:W-:Y:S01]  /*3fa0*/  USEL UR23, UR7, 0x1, !UP0 ;  /* 0x0000000107177887 */ /* 0x000fe2000c000000 */
[----:B--2---:R-:W-:Y:S02]  /*3fb0*/  R2UR UR24, R2 ;  /* 0x00000000021872ca */ /* 0x004fe400000e0000 */
[----:B------:R-:W-:-:S13]  /*3fc0*/  CS2R R2, SRZ ;  /* 0x0000000000027805 */ /* 0x000fda000001ff00 */
.L_x_91:
[C---:B------:R-:W-:Y:S02]  /*3fd0*/  LEA R0, R8.reuse, UR8, 0x3 ;  /* 0x0000000808007c11 */ /* 0x040fe4000f8e18ff */
[----:B------:R-:W-:Y:S02]  /*3fe0*/  SHF.L.U32 R5, R3, 0x1f, RZ ;  /* 0x0000001f03057819 */ /* 0x000fe400000006ff */
[----:B------:R-:W-:Y:S02]  /*3ff0*/  LEA R4, R8, UR8, 0x4 ;  /* 0x0000000808047c11 */ /* 0x000fe4000f8e20ff */
[----:B------:R-:W1:Y:S02]  /*4000*/  SYNCS.PHASECHK.TRANS64.TRYWAIT P0, [R0+URZ+0x160], R5 ;  /* 0x00016005000075a7 */ /* 0x000e6400080011ff */
[----:B-1-34-:R-:W-:Y:S05]  /*4010*/  @!P0 BRA `(.L_x_84) ;  /* 0x0000004400908947 */ /* 0x01afea0003800000 */
.L_x_180:
[----:B-1----:R-:W1:Y:S01]  /*4020*/  LDS.128 R4, [R4+0x1f0] ;  /* 0x0001f00004047984 */ /* 0x002e620000000c00 */
[----:B------:R-:W-:Y:S02]  /*4030*/  VIADD R0, R0, 0x170 ;  /* 0x0000017000007836 */ /* 0x000fe40000000000 */
[----:B------:R-:W-:Y:S01]  /*4040*/  VIADD R8, R8, 0x1 ;  /* 0x0000000108087836 */ /* 0x000fe20000000000 */
[----:B------:R-:W-:Y:S01]  /*4050*/  @!PT LDS RZ, [RZ] ;  /* 0x00000000fffff984 */ /* 0x000fe20000000800 */
[----:B------:R-:W-:Y:S01]  /*4060*/  @!PT LDS RZ, [RZ] ;  /* 0x00000000fffff984 */ /* 0x000fe20000000800 */
[----:B------:R-:W-:Y:S01]  /*4070*/  @!PT LDS RZ, [RZ] ;  /* 0x00000000fffff984 */ /* 0x000fe20000000800 */
[----:B------:R-:W-:Y:S01]  /*4080*/  @!PT LDS RZ, [RZ] ;  /* 0x00000000fffff984 */ /* 0x000fe20000000800 */
[----:B------:R2:W-:Y:S06]  /*4090*/  MEMBAR.ALL.CTA ;  /* 0x0000000000007992 */ /* 0x0005ec0000008000 */
[----:B--2---:R-:W2:Y:S01]  /*40a0*/  FENCE.VIEW.ASYNC.S ;  /* 0x00000000000073c6 */ /* 0x004ea20000000000 */
[----:B------:R-:W-:-:S04]  /*40b0*/  PRMT R0, RZ, 0x654, R0 ;  /* 0x00000654ff007816 */ /* 0x000fc80000000000 */
[----:B--2---:R2:W-:Y:S01]  /*40c0*/  SYNCS.ARRIVE.TRANS64.RED.A1T0 RZ, [R0+URZ], RZ ;  /* 0x000000ff00ff79a7 */ /* 0x0045e200081004ff */
[----:B-1----:R-:W-:Y:S01]  /*40d0*/  LOP3.LUT P1, RZ, R6, 0x1, RZ, 0xc0, !PT ;  /* 0x0000000106ff7812 */ /* 0x002fe2000782c0ff */
[----:B--2---:R-:W-:-:S12]  /*40e0*/  BRA.U UP2, `(.L_x_85) ;  /* 0x0000000102e07547 */ /* 0x004fd8000b800000 */
[----:B------:R-:W1:Y:S01]  /*40f0*/  LDCU UR6, c[0x0][0x38c] ;  /* 0x00007180ff0677ac */ /* 0x000e620008000800 */
[----:B------:R-:W-:Y:S02]  /*4100*/  PLOP3.LUT P2, PT, PT, PT, PT, 0x80, 0x8 ;  /* 0x000000000008781c */ /* 0x000fe40003f4f070 */
[----:B------:R-:W-:Y:S01]  /*4110*/  SHF.L.U32 R5, R9, 0x1f, RZ ;  /* 0x0000001f09057819 */ /* 0x000fe200000006ff */
[----:B------:R-:W-:Y:S02]  /*4120*/  ULEA UR10, UR22, UR8, 0x3 ;  /* 0x00000008160a7291 */ /* 0x000fe4000f8e18ff */
[----:B------:R-:W-:Y:S02]  /*4130*/  ULEA UR11, UR22, UR24, 0x6 ;  /* 0x00000018160b7291 */ /* 0x000fe4000f8e30ff */
[----:B-1----:R-:W-:-:S06]  /*4140*/  UISETP.GE.AND UP0, UPT, UR6, 0x1, UPT ;  /* 0x000000010600788c */ /* 0x002fcc000bf06270 */
[----:B------:R-:W-:-:S05]  /*4150*/  PLOP3.LUT P0, PT, PT, PT, UP0, 0x80, 0x8 ;  /* 0x000000000008781c */ /* 0x000fca0003f0f008 */
[----:B------:R-:W-:-:S08]  /*4160*/  @UP0 ULEA UR6, UR21, UR8, 0x3 ;  /* 0x0000000815060291 */ /* 0x000fd0000f8e18ff */
[----:B------:R-:W-:-:S04]  /*4170*/  @P0 SHF.L.U32 R0, R2, 0x1f, RZ ;  /* 0x0000001f02000819 */ /* 0x000fc800000006ff */
[----:B------:R1:W2:Y:S01]  /*4180*/  @P0 SYNCS.PHASECHK.TRANS64.TRYWAIT P2, [UR6], R0 ;  /* 0x00000000ff0005a7 */ /* 0x0002a20008041106 */
[----:B------:R-:W3:Y:S02]  /*4190*/  SYNCS.PHASECHK.TRANS64.TRYWAIT P0, [UR10+0x1a0], R5 ;  /* 0x0001a005ff0075a7 */ /* 0x000ee4000800110a */
[----:B-123--:R-:W-:Y:S05]  /*41a0*/  @!P0 BRA `(.L_x_86) ;  /* 0x0000004400408947 */ /* 0x00efea0003800000 */
.L_x_182:
[----:B------:R-:W-:Y:S01]  /*41b0*/  UMOV UR19, UR20 ;  /* 0x0000001400137c82 */ /* 0x000fe20008000000 */
[----:B------:R-:W-:Y:S05]  /*41c0*/  BRA.U !UP0, `(.L_x_87) ;  /* 0x0000000108987547 */ /* 0x000fea000b800000 */
[----:B------:R-:W-:Y:S02]  /*41d0*/  UIADD3 UR19, UPT, UPT, UR23, UR20, URZ ;  /* 0x0000001417137290 */ /* 0x000fe4000fffe0ff */
[----:B------:R-:W-:Y:S01]  /*41e0*/  UPLOP3.LUT UP3, UPT, UPT, UPT, UPT, 0x40, 0x4 ;  /* 0x000000000004789c */ /* 0x000fe20003f6e870 */
[----:B------:R-:W-:Y:S01]  /*41f0*/  UMOV UR18, UR7 ;  /* 0x0000000700127c82 */ /* 0x000fe20008000000 */
[----:B------:R-:W-:-:S09]  /*4200*/  UMOV UR17, UR21 ;  /* 0x0000001500117c82 */ /* 0x000fd20008000000 */
.L_x_90:
[----:B--2---:R-:W-:Y:S01]  /*4210*/  ULEA UR9, UR17, UR8, 0x3 ;  /* 0x0000000811097291 */ /* 0x004fe2000f8e18ff */
[----:B---3--:R-:W-:Y:S11]  /*4220*/  @P2 BRA `(.L_x_88) ;  /* 0x00000000000c2947 */ /* 0x008ff60003800000 */
[----:B-1----:R-:W-:Y:S04]  /*4230*/  SHF.L.U32 R5, R2, 0x1f, RZ ;  /* 0x0000001f02057819 */ /* 0x002fe800000006ff */
[----:B------:R-:W1:Y:S02]  /*4240*/  SYNCS.PHASECHK.TRANS64.TRYWAIT P0, [UR9], R5 ;  /* 0x00000005ff0075a7 */ /* 0x000e640008001109 */
[----:B-1----:R-:W-:Y:S05]  /*4250*/  @!P0 BRA `(.L_x_89) ;  /* 0x00000044002c8947 */ /* 0x002fea0003800000 */
.L_x_88:
[----:B------:R-:W-:Y:S01]  /*4260*/  UISETP.NE.AND UP0, UPT, UR18, 0x1, UPT ;  /* 0x000000011200788c */ /* 0x000fe2000bf05270 */
[----:B------:R-:W-:Y:S01]  /*4270*/  PLOP3.LUT P2, PT, PT, PT, PT, 0x80, 0x8 ;  /* 0x000000000008781c */ /* 0x000fe20003f4f070 */
[----:B------:R-:W-:Y:S02]  /*4280*/  UIADD3 UR21, UPT, UPT, UR17, 0x1, URZ ;  /* 0x0000000111157890 */ /* 0x000fe4000fffe0ff */
[----:B------:R-:W-:Y:S02]  /*4290*/  ULEA UR30, UR17, UR15, 0x7 ;  /* 0x0000000f111e7291 */ /* 0x000fe4000f8e38ff */
[----:B------:R-:W-:Y:S01]  /*42a0*/  UISETP.NE.AND UP1, UPT, UR21, 0x14, UPT ;  /* 0x000000141500788c */ /* 0x000fe2000bf25270 */
[----:B------:R-:W-:Y:S01]  /*42b0*/  PLOP3.LUT P0, PT, PT, PT, UP0, 0x80, 0x8 ;  /* 0x000000000008781c */ /* 0x000fe20003f0f008 */
[----:B------:R-:W-:Y:S02]  /*42c0*/  ULEA UR32, UR17, UR14, 0x9 ;  /* 0x0000000e11207291 */ /* 0x000fe4000f8e48ff */
[----:B------:R-:W-:Y:S02]  /*42d0*/  USEL UR16, URZ, 0x1, UP1 ;  /* 0x00000001ff107887 */ /* 0x000fe40008800000 */
[----:B------:R-:W-:Y:S02]  /*42e0*/  USEL UR21, UR21, URZ, UP1 ;  /* 0x000000ff15157287 */ /* 0x000fe40008800000 */
[----:B------:R-:W-:Y:S02]  /*42f0*/  UIADD3 UR36, UPT, UPT, UR30, 0x2, URZ ;  /* 0x000000021e247890 */ /* 0x000fe4000fffe0ff */
[----:B------:R-:W-:Y:S01]  /*4300*/  @UP0 ULEA UR6, UR21, UR8, 0x3 ;  /* 0x0000000815060291 */ /* 0x000fe2000f8e18ff */
[----:B------:R-:W-:Y:S01]  /*4310*/  LOP3.LUT R2, R2, UR16, RZ, 0x3c, !PT ;  /* 0x0000001002027c12 */ /* 0x000fe2000f8e3cff */
[----:B------:R-:W-:Y:S02]  /*4320*/  UIADD3 UR34, UPT, UPT, UR32, 0x2, URZ ;  /* 0x0000000220227890 */ /* 0x000fe4000fffe0ff */
[----:B------:R-:W-:Y:S01]  /*4330*/  UIADD3 UR9, UPT, UPT, UR9, 0xa0, URZ ;  /* 0x000000a009097890 */ /* 0x000fe2000fffe0ff */
[----:B-1----:R-:W-:Y:S01]  /*4340*/  @P0 SHF.L.U32 R0, R2, 0x1f, RZ ;  /* 0x0000001f02000819 */ /* 0x002fe200000006ff */
[----:B------:R-:W-:Y:S01]  /*4350*/  UMOV UR31, 0x80004020 ;  /* 0x80004020001f7882 */ /* 0x000fe20000000000 */
[----:B------:R-:W-:Y:S01]  /*4360*/  UMOV UR33, 0x80004020 ;  /* 0x8000402000217882 */ /* 0x000fe20000000000 */
[----:B------:R-:W-:Y:S01]  /*4370*/  UMOV UR37, 0x80004020 ;  /* 0x8000402000257882 */ /* 0x000fe20000000000 */
[----:B------:R2:W3:Y:S01]  /*4380*/  @P0 SYNCS.PHASECHK.TRANS64.TRYWAIT P2, [UR6], R0 ;  /* 0x00000000ff0005a7 */ /* 0x0004e20008041106 */
[----:B------:R-:W-:Y:S01]  /*4390*/  UIADD3 UR20, UPT, UPT, UR20, 0x1, URZ ;  /* 0x0000000114147890 */ /* 0x000fe2000fffe0ff */
[----:B------:R2:W-:Y:S01]  /*43a0*/  UTCQMMA.2CTA gdesc[UR32], gdesc[UR30], tmem[UR11], tmem[UR28], idesc[UR29], UP3 ;  /* 0x00ff1c1e200075ea */ /* 0x0005e20009a0030b */
[----:B------:R-:W-:Y:S02]  /*43b0*/  UIADD3 UR18, UPT, UPT, UR18, -0x1, URZ ;  /* 0xffffffff12127890 */ /* 0x000fe4000fffe0ff */
[----:B------:R-:W-:Y:S02]  /*43c0*/  UISETP.NE.AND UP0, UPT, UR20, UR19, UPT ;  /* 0x000000131400728c */ /* 0x000fe4000bf05270 */
[----:B------:R-:W-:Y:S01]  /*43d0*/  UPLOP3.LUT UP3, UPT, UPT, UPT, UPT, 0x80, 0x8 ;  /* 0x000000000008789c */ /* 0x000fe20003f6f070 */
[----:B------:R-:W-:Y:S01]  /*43e0*/  UMOV UR35, 0x80004020 ;  /* 0x8000402000237882 */ /* 0x000fe20000000000 */
[----:B------:R-:W-:Y:S01]  /*43f0*/  UMOV UR17, UR21 ;  /* 0x0000001500117c82 */ /* 0x000fe20008000000 */
[----:B------:R2:W-:Y:S01]  /*4400*/  UTCQMMA.2CTA gdesc[UR34], gdesc[UR36], tmem[UR11], tmem[UR26], idesc[UR27], UPT ;  /* 0x00ff1a24220075ea */ /* 0x0005e2000ba0030b */
[----:B------:R2:W-:Y:S03]  /*4410*/  UTCBAR.2CTA.MULTICAST [UR9], URZ, UR13 ;  /* 0x000000ff090073e9 */ /* 0x0005e6000820080d */
[----:B------:R-:W-:Y:S05]  /*4420*/  BRA.U UP0, `(.L_x_90) ;  /* 0xfffffffd00787547 */ /* 0x000fea000b83ffff */
.L_x_87:
[----:B------:R-:W-:Y:S01]  /*4430*/  UIADD3 UR10, UPT, UPT, UR10, 0x180, URZ ;  /* 0x000001800a0a7890 */ /* 0x000fe2000fffe0ff */
[----:B------:R-:W-:-:S08]  /*4440*/  UMOV UR20, UR19 ;  /* 0x0000001300147c82 */ /* 0x000fd00008000000 */
[----:B------:R4:W-:Y:S01]  /*4450*/  UTCBAR.2CTA.MULTICAST [UR10], URZ, UR12 ;  /* 0x000000ff0a0073e9 */ /* 0x0009e2000820080c */
[----:B------:R-:W-:Y:S02]  /*4460*/  NOP ;  /* 0x0000000000007918 */ /* 0x000fe40000000000 */
.L_x_85:
[----:B------:R-:W-:Y:S01]  /*4470*/  UIADD3 UR22, UPT, UPT, UR22, 0x1, URZ ;  /* 0x0000000116167890 */ /* 0x000fe2000fffe0ff */
[----:B------:R-:W-:-:S03]  /*4480*/  ISETP.NE.AND P0, PT, R8, 0x2, PT ;  /* 0x000000020800780c */ /* 0x000fc60003f05270 */
[----:B------:R-:W-:Y:S01]  /*4490*/  UISETP.NE.AND UP0, UPT, UR22, 0x4, UPT ;  /* 0x000000041600788c */ /* 0x000fe2000bf05270 */
[----:B-12---:R-:W-:Y:S02]  /*44a0*/  SEL R0, RZ, 0x1, P0 ;  /* 0x00000001ff007807 */ /* 0x006fe40000000000 */
[----:B------:R-:W-:Y:S01]  /*44b0*/  SEL R8, R8, RZ, P0 ;  /* 0x000000ff08087207 */ /* 0x000fe20000000000 */
[----:B------:R-:W-:Y:S01]  /*44c0*/  USEL UR6, URZ, 0x1, UP0 ;  /* 0x00000001ff067887 */ /* 0x000fe20008000000 */
[----:B------:R-:W-:Y:S01]  /*44d0*/  LOP3.LUT R3, R3, R0, RZ, 0x3c, !PT ;  /* 0x0000000003037212 */ /* 0x000fe200078e3cff */
[----:B------:R-:W-:-:S04]  /*44e0*/  USEL UR22, UR22, URZ, UP0 ;  /* 0x000000ff16167287 */ /* 0x000fc80008000000 */
[----:B------:R-:W-:Y:S01]  /*44f0*/  LOP3.LUT R9, R9, UR6, RZ, 0x3c, !PT ;  /* 0x0000000609097c12 */ /* 0x000fe2000f8e3cff */
[----:B------:R-:W-:Y:S07]  /*4500*/  @P1 BRA `(.L_x_91) ;  /* 0xfffffff800b01947 */ /* 0x000fee000383ffff */
[----:B------:R-:W1:Y:S01]  /*4510*/  S2UR UR6, SR_CgaCtaId ;  /* 0x00000000000679c3 */ /* 0x000e620000008800 */
[----:B------:R-:W-:Y:S01]  /*4520*/  ELECT P0, URZ, PT ;  /* 0x0000000000ff782f */ /* 0x000fe20003800000 */
[----:B------:R-:W-:Y:S01]  /*4530*/  HFMA2 R0, -RZ, RZ, 0, 5.9604644775390625e-08 ;  /* 0x00000001ff007431 */ /* 0x000fe200000001ff */
[----:B------:R-:W-:-:S05]  /*4540*/  UMOV UR7, 0x40 ;  /* 0x0000004000077882 */ /* 0x000fca0000000000 */
[----:B------:R-:W-:Y:S01]  /*4550*/  UVIRTCOUNT.DEALLOC.SMPOOL 0x80 ;  /* 0x000000800000784c */ /* 0x000fe20000000000 */
[----:B------:R-:W-:Y:S02]  /*4560*/  UISETP.NE.AND UP0, UPT, UR5, URZ, UPT ;  /* 0x000000ff0500728c */ /* 0x000fe4000bf05270 */
[----:B-1----:R-:W-:-:S09]  /*4570*/  ULEA UR6, UR6, UR7, 0x18 ;  /* 0x0000000706067291 */ /* 0x002fd2000f8ec0ff */
[----:B------:R1:W-:Y:S01]  /*4580*/  @P0 STS.U8 [UR6+0x1c], R0 ;  /* 0x00001c00ff000988 */ /* 0x0003e20008000006 */
[----:B------:R-:W-:Y:S05]  /*4590*/  BRA.U UP0, `(.L_x_92) ;  /* 0x0000000100a07547 */ /* 0x000fea000b800000 */
[----:B------:R-:W-:Y:S01]  /*45a0*/  UIADD3 UR5, UPT, UPT, UR8, 0x1a0, URZ ;  /* 0x000001a008057890 */ /* 0x000fe2000fffe0ff */
[----:B------:R-:W-:-:S03]  /*45b0*/  SHF.L.U32 R3, R9, 0x1f, RZ ;  /* 0x0000001f09037819 */ /* 0x000fc600000006ff */
[----:B------:R-:W-:-:S09]  /*45c0*/  ULEA UR7, UR22, UR5, 0x3 ;  /* 0x0000000516077291 */ /* 0x000fd2000f8e18ff */
[----:B------:R-:W2:Y:S02]  /*45d0*/  SYNCS.PHASECHK.TRANS64.TRYWAIT P0, [UR7], R3 ;  /* 0x00000003ff0075a7 */ /* 0x000ea40008001107 */
[----:B--2---:R-:W-:Y:S05]  /*45e0*/  @!P0 BRA `(.L_x_93) ;  /* 0x0000004000608947 */ /* 0x004fea0003800000 */
.L_x_185:
[----:B------:R-:W-:-:S04]  /*45f0*/  UIADD3 UR9, UPT, UPT, UR22, 0x1, URZ ;  /* 0x0000000116097890 */ /* 0x000fc8000fffe0ff */
[----:B------:R-:W-:-:S04]  /*4600*/  UISETP.NE.AND UP1, UPT, UR9, 0x4, UPT ;  /* 0x000000040900788c */ /* 0x000fc8000bf25270 */
[----:B----4-:R-:W-:Y:S02]  /*4610*/  USEL UR10, URZ, 0x1, UP1 ;  /* 0x00000001ff0a7887 */ /* 0x010fe40008800000 */
[----:B------:R-:W-:-:S04]  /*4620*/  USEL UR9, UR9, URZ, UP1 ;  /* 0x000000ff09097287 */ /* 0x000fc80008800000 */
[----:B------:R-:W-:Y:S01]  /*4630*/  ULEA UR7, UR9, UR5, 0x3 ;  /* 0x0000000509077291 */ /* 0x000fe2000f8e18ff */
[----:B------:R-:W-:-:S04]  /*4640*/  LOP3.LUT R2, R9, UR10, RZ, 0x3c, !PT ;  /* 0x0000000a09027c12 */ /* 0x000fc8000f8e3cff */
[----:B-1----:R-:W-:-:S04]  /*4650*/  SHF.L.U32 R3, R2, 0x1f, RZ ;  /* 0x0000001f02037819 */ /* 0x002fc800000006ff */
[----:B------:R-:W1:Y:S02]  /*4660*/  SYNCS.PHASECHK.TRANS64.TRYWAIT P0, [UR7], R3 ;  /* 0x00000003ff0075a7 */ /* 0x000e640008001107 */
[----:B-1----:R-:W-:Y:S05]  /*4670*/  @!P0 BRA `(.L_x_94) ;  /* 0x0000004000548947 */ /* 0x002fea0003800000 */
.L_x_187:
        /* <DEDUP_REMOVED lines=9> */
.L_x_189:
[----:B------:R-:W-:-:S04]  /*4710*/  UIADD3 UR9, UPT, UPT, UR9, 0x1, URZ ;  /* 0x0000000109097890 */ /* 0x000fc8000fffe0ff */
[----:B------:R-:W-:-:S04]  /*4720*/  UISETP.NE.AND UP1, UPT, UR9, 0x4, UPT ;  /* 0x000000040900788c */ /* 0x000fc8000bf25270 */
[----:B------:R-:W-:Y:S02]  /*4730*/  USEL UR7, URZ, 0x1, UP1 ;  /* 0x00000001ff077887 */ /* 0x000fe40008800000 */
[----:B------:R-:W-:-:S04]  /*4740*/  USEL UR9, UR9, URZ, UP1 ;  /* 0x000000ff09097287 */ /* 0x000fc80008800000 */
[----:B------:R-:W-:Y:S01]  /*4750*/  ULEA UR9, UR9, UR5, 0x3 ;  /* 0x0000000509097291 */ /* 0x000fe2000f8e18ff */
[----:B-1----:R-:W-:-:S04]  /*4760*/  LOP3.LUT R3, R2, UR7, RZ, 0x3c, !PT ;  /* 0x0000000702037c12 */ /* 0x002fc8000f8e3cff */
[----:B------:R-:W-:Y:S01]  /*4770*/  SHF.L.U32 R3, R3, 0x1f, RZ ;  /* 0x0000001f03037819 */ /* 0x000fe200000006ff */
[----:B------:R-:W-:-:S04]  /*4780*/  IMAD.U32 R0, RZ, RZ, UR9 ;  /* 0x00000009ff007e24 */ /* 0x000fc8000f8e00ff */
[----:B------:R1:W2:Y:S03]  /*4790*/  SYNCS.PHASECHK.TRANS64.TRYWAIT P0, [R0+URZ], R3 ;  /* 0x00000003000075a7 */ /* 0x0002a600080011ff */
[----:B--2---:R-:W-:Y:S05]  /*47a0*/  @!P0 NANOSLEEP.SYNCS 0x989680 ;  /* 0x009896800000895d */ /* 0x004fea0003900000 */
[----:B------:R-:W2:Y:S02]  /*47b0*/  @!P0 SYNCS.PHASECHK.TRANS64 P0, [R0+URZ], R3 ;  /* 0x00000003000085a7 */ /* 0x000ea400080010ff */
[----:B--2---:R-:W-:Y:S05]  /*47c0*/  @P0 BRA `(.L_x_96) ;  /* 0x0000000000200947 */ /* 0x004fea0003800000 */
.L_x_97:
[----:B--2---:R2:W4:Y:S02]  /*47d0*/  SYNCS.PHASECHK.TRANS64.TRYWAIT P0, [R0+URZ], R3 ;  /* 0x00000003000075a7 */ /* 0x00452400080011ff */
[----:B----4-:R-:W-:Y:S05]  /*47e0*/  @!P0 NANOSLEEP.SYNCS 0x989680 ;  /* 0x009896800000895d */ /* 0x010fea0003900000 */
[----:B------:R-:W4:Y:S02]  /*47f0*/  @!P0 SYNCS.PHASECHK.TRANS64 P0, [R0+URZ], R3 ;  /* 0x00000003000085a7 */ /* 0x000f2400080010ff */
[----:B----4-:R-:W-:Y:S05]  /*4800*/  @!P0 BRA `(.L_x_97) ;  /* 0xfffffffc00f08947 */ /* 0x010fea000383ffff */
[----:B------:R-:W-:Y:S05]  /*4810*/  BRA `(.L_x_96) ;  /* 0x00000000000c7947 */ /* 0x000fea0003800000 */
.L_x_92:
[----:B------:R-:W-:-:S04]  /*4820*/  UIADD3 UR5, UPT, UPT, UR8, 0x1e0, URZ ;  /* 0x000001e008057890 */ /* 0x000fc8000fffe0ff */
[----:B------:R-:W-:-:S09]  /*4830*/  UPRMT UR5, UR4, 0x654, UR5 ;  /* 0x0000065404057896 */ /* 0x000fd20008000005 */
[----:B------:R-:W-:Y:S03]  /*4840*/  SYNCS.ARRIVE.TRANS64.RED.A1T0 RZ, [UR5], RZ ;  /* 0x000000ffffff79a7 */ /* 0x000fe60008100405 */
.L_x_96:
[----:B-12---:R-:W-:Y:S01]  /*4850*/  SHF.L.U32 R3, RZ, 0x1f, RZ ;  /* 0x0000001fff037819 */ /* 0x006fe200000006ff */
[----:B------:R-:W-:Y:S01]  /*4860*/  UIADD3 UR5, UPT, UPT, UR8, 0x1e0, URZ ;  /* 0x000001e008057890 */ /* 0x000fe2000fffe0ff */
[----:B------:R-:W-:Y:S02]  /*4870*/  PLOP3.LUT P0, PT, PT, PT, UP0, 0x80, 0x8 ;  /* 0x000000000008781c */ /* 0x000fe40003f0f008 */
[----:B------:R-:W1:Y:S02]  /*4880*/  SYNCS.PHASECHK.TRANS64.TRYWAIT P1, [UR8+0x1e0], R3 ;  /* 0x0001e003ff0075a7 */ /* 0x000e640008021108 */
[----:B-1----:R-:W-:Y:S09]  /*4890*/  @!P1 BRA `(.L_x_98) ;  /* 0x0000003c00fc9947 */ /* 0x002ff20003800000 */
.L_x_191:
[----:B------:R-:W-:Y:S01]  /*48a0*/  @!UP0 UPRMT UR5, UR4, 0x654, UR5 ;  /* 0x0000065404058896 */ /* 0x000fe20008000005 */
[----:B------:R-:W-:Y:S02]  /*48b0*/  UMOV UR8, 0xffff ;  /* 0x0000ffff00087882 */ /* 0x000fe40000000000 */
[----:B------:R-:W-:-:S06]  /*48c0*/  UMOV UR4, 0x1 ;  /* 0x0000000100047882 */ /* 0x000fcc0000000000 */
[----:B------:R-:W-:Y:S01]  /*48d0*/  @!P0 SYNCS.ARRIVE.TRANS64.RED.A1T0 RZ, [UR5], RZ ;  /* 0x000000ffffff89a7 */ /* 0x000fe20008100405 */
[----:B------:R-:W-:Y:S01]  /*48e0*/  NOP ;  /* 0x0000000000007918 */ /* 0x000fe20000000000 */
[----:B-1----:R-:W1:Y:S01]  /*48f0*/  LDS R0, [UR6+0x14] ;  /* 0x00001406ff007984 */ /* 0x002e620008000800 */
[----:B------:R-:W-:-:S04]  /*4900*/  ULOP3.LUT UR5, UR24, 0xffff, URZ, 0xc0, !UPT ;  /* 0x0000ffff18057892 */ /* 0x000fc8000f8ec0ff */
[----:B------:R-:W-:-:S04]  /*4910*/  USHF.R.U32.HI UR5, URZ, 0x5, UR5 ;  /* 0x00000005ff057899 */ /* 0x000fc80008011605 */
[----:B------:R-:W-:Y:S02]  /*4920*/  USHF.L.U32 UR8, UR8, UR5, URZ ;  /* 0x0000000508087299 */ /* 0x000fe400080006ff */
[----:B------:R-:W-:-:S04]  /*4930*/  USHF.L.U32 UR4, UR4, UR5, URZ ;  /* 0x0000000504047299 */ /* 0x000fc800080006ff */
[----:B-1----:R-:W-:-:S04]  /*4940*/  LOP3.LUT R0, R0, UR8, RZ, 0xc0, !PT ;  /* 0x0000000800007c12 */ /* 0x002fc8000f8ec0ff */
[----:B------:R-:W-:-:S13]  /*4950*/  ISETP.NE.AND P0, PT, R0, UR8, PT ;  /* 0x0000000800007c0c */ /* 0x000fda000bf05270 */
[----:B------:R-:W-:Y:S05]  /*4960*/  @P0 BRA `(.L_x_99) ;  /* 0x0000000000580947 */ /* 0x000fea0003800000 */
[----:B------:R-:W1:Y:S02]  /*4970*/  LDS R0, [UR6+0x18] ;  /* 0x00001806ff007984 */ /* 0x000e640008000800 */
[----:B-1----:R-:W-:-:S04]  /*4980*/  LOP3.LUT R0, R0, UR4, RZ, 0xc0, !PT ;  /* 0x0000000400007c12 */ /* 0x002fc8000f8ec0ff */
[----:B------:R-:W-:-:S13]  /*4990*/  ISETP.NE.AND P0, PT, R0, UR4, PT ;  /* 0x0000000400007c0c */ /* 0x000fda000bf05270 */
[----:B------:R-:W-:Y:S05]  /*49a0*/  @P0 BRA `(.L_x_100) ;  /* 0x00000000003c0947 */ /* 0x000fea0003800000 */
[----:B------:R-:W1:Y:S01]  /*49b0*/  S2R R2, SR_LANEID ;  /* 0x0000000000027919 */ /* 0x000e620000000000 */
[----:B------:R-:W-:Y:S01]  /*49c0*/  ULOP3.LUT UR8, URZ, UR8, URZ, 0x33, !UPT ;  /* 0x00000008ff087292 */ /* 0x000fe2000f8e33ff */
[----:B------:R-:W-:Y:S01]  /*49d0*/  LOP3.LUT R4, RZ, UR4, RZ, 0x33, !PT ;  /* 0x00000004ff047c12 */ /* 0x000fe2000f8e33ff */
[----:B------:R-:W-:Y:S02]  /*49e0*/  VOTEU.ANY UR7, UPT, PT ;  /* 0x0000000000077886 */ /* 0x000fe400038e0100 */
[----:B------:R-:W-:Y:S01]  /*49f0*/  UFLO.U32 UR7, UR7 ;  /* 0x00000007000772bd */ /* 0x000fe200080e0000 */
[----:B------:R-:W2:Y:S01]  /*4a00*/  REDUX UR4, R4 ;  /* 0x00000000040473c4 */ /* 0x000ea20000000000 */
[----:B------:R-:W-:-:S06]  /*4a10*/  IMAD.U32 R0, RZ, RZ, UR8 ;  /* 0x00000008ff007e24 */ /* 0x000fcc000f8e00ff */
[----:B------:R1:W-:Y:S01]  /*4a20*/  UTCATOMSWS.AND URZ, UR8 ;  /* 0x0000000800ff79e3 */ /* 0x0003e20008000000 */
[----:B------:R-:W3:Y:S01]  /*4a30*/  REDUX UR5, R0 ;  /* 0x00000000000573c4 */ /* 0x000ee20000000000 */
[----:B-1----:R-:W-:Y:S01]  /*4a40*/  ISETP.EQ.U32.AND P0, PT, R2, UR7, PT ;  /* 0x0000000702007c0c */ /* 0x002fe2000bf02070 */
[----:B--2---:R-:W-:Y:S01]  /*4a50*/  IMAD.U32 R2, RZ, RZ, UR4 ;  /* 0x00000004ff027e24 */ /* 0x004fe2000f8e00ff */
[----:B---3--:R-:W-:-:S11]  /*4a60*/  MOV R3, UR5 ;  /* 0x0000000500037c02 */ /* 0x008fd60008000f00 */
[----:B------:R1:W-:Y:S04]  /*4a70*/  @P0 ATOMS.AND RZ, [UR6+0x14], R3 ;  /* 0x00001403ffff098c */ /* 0x0003e8000a800006 */
[----:B------:R1:W-:Y:S01]  /*4a80*/  @P0 ATOMS.AND RZ, [UR6+0x18], R2 ;  /* 0x00001802ffff098c */ /* 0x0003e2000a800006 */
[----:B------:R-:W-:Y:S05]  /*4a90*/  BRA `(.L_x_101) ;  /* 0x0000000000147947 */ /* 0x000fea0003800000 */
.L_x_100:
[----:B------:R-:W-:Y:S02]  /*4aa0*/  MOV R2, 0x4ac0 ;  /* 0x00004ac000027802 */ /* 0x000fe40000000f00 */
[----:B---345:R-:W-:Y:S05]  /*4ab0*/  CALL.REL.NOINC `($__internal_0_$__cuda_sm10x_tcgen05_guardrail_trap_col_being_dealloced_not_returned_by_alloc) ;  /* 0x0000004000107944 */ /* 0x038fea0003c00000 */
[----:B------:R-:W-:Y:S05]  /*4ac0*/  BRA `(.L_x_101) ;  /* 0x0000000000087947 */ /* 0x000fea0003800000 */
.L_x_99:
[----:B------:R-:W-:Y:S02]  /*4ad0*/  MOV R2, 0x4af0 ;  /* 0x00004af000027802 */ /* 0x000fe40000000f00 */
[----:B---345:R-:W-:Y:S05]  /*4ae0*/  CALL.REL.NOINC `($__internal_2_$__cuda_sm10x_tcgen05_guardrail_trap_unallocated_columns_being_dealloced) ;  /* 0x00000040001c7944 */ /* 0x038fea0003c00000 */
.L_x_101:
[----:B------:R-:W-:Y:S01]  /*4af0*/  NOP ;  /* 0x0000000000007918 */ /* 0x000fe20000000000 */
[----:B----4-:R-:W-:Y:S05]  /*4b00*/  EXIT ;  /* 0x000000000000794d */ /* 0x010fea0003800000 */
.L_x_72:
[----:B------:R-:W-:-:S09]  /*4b10*/  UISETP.NE.OR UP5, UPT, UR10, 0x3, !UP5 ;  /* 0x000000030a00788c */ /* 0x000fd2000efa5670 */
[----:B------:R-:W-:Y:S05]  /*4b20*/  BRA.U UP5, `(.L_x_102) ;  /* 0x0000000905c87547 */ /* 0x000fea000b800000 */
[----:B------:R-:W1:Y:S01]  /*4b30*/  LDC R0, c[0x0][0xb30] ;  /* 0x0002cc00ff007b82 */ /* 0x000e620000000800 */
[----:B------:R-:W2:Y:S01]  /*4b40*/  LDCU.64 UR8, c[0x0][0x888] ;  /* 0x00011100ff0877ac */ /* 0x000ea20008000a00 */
[----:B------:R-:W-:Y:S01]  /*4b50*/  IMAD.MOV.U32 R30, RZ, RZ, 0x1 ;  /* 0x00000001ff1e7424 */ /* 0x000fe200078e00ff */
[----:B------:R-:W-:Y:S01]  /*4b60*/  CS2R R28, SRZ ;  /* 0x00000000001c7805 */ /* 0x000fe2000001ff00 */
[----:B------:R-:W-:Y:S01]  /*4b70*/  IMAD.MOV.U32 R25, RZ, RZ, 0x2000 ;  /* 0x00002000ff197424 */ /* 0x000fe200078e00ff */
[----:B------:R-:W3:Y:S03]  /*4b80*/  LDCU.64 UR4, c[0x0][0x890] ;  /* 0x00011200ff0477ac */ /* 0x000ee60008000a00 */
[----:B------:R-:W4:Y:S01]  /*4b90*/  LDC R19, c[0x0][0x370] ;  /* 0x0000dc00ff137b82 */ /* 0x000f220000000800 */
[----:B------:R-:W-:Y:S01]  /*4ba0*/  UMOV UR6, 0x400 ;  /* 0x0000040000067882 */ /* 0x000fe20000000000 */
[----:B------:R-:W-:-:S02]  /*4bb0*/  UPLOP3.LUT UP1, UPT, UPT, UPT, UPT, 0x40, 0x4 ;  /* 0x000000000004789c */ /* 0x000fc40003f2e870 */
[----:B------:R-:W-:-:S04]  /*4bc0*/  ULEA UR6, UR37, UR6, 0x18 ;  /* 0x0000000625067291 */ /* 0x000fc8000f8ec0ff */
[----:B------:R-:W4:Y:S01]  /*4bd0*/  LDC R2, c[0x0][0xb0c] ;  /* 0x0002c300ff027b82 */ /* 0x000f220000000800 */
[----:B--2---:R-:W-:Y:S02]  /*4be0*/  UISETP.NE.U32.AND UP2, UPT, UR8, URZ, UPT ;  /* 0x000000ff0800728c */ /* 0x004fe4000bf45070 */
[----:B------:R-:W-:Y:S02]  /*4bf0*/  UIADD3 UR8, UPT, UPT, UR6, 0x140, URZ ;  /* 0x0000014006087890 */ /* 0x000fe4000fffe0ff */
[----:B---3--:R-:W-:-:S03]  /*4c00*/  UISETP.NE.U32.AND UP3, UPT, UR4, URZ, UPT ;  /* 0x000000ff0400728c */ /* 0x008fc6000bf65070 */
[----:B------:R-:W2:Y:S01]  /*4c10*/  LDC R18, c[0x0][0xb20] ;  /* 0x0002c800ff127b82 */ /* 0x000ea20000000800 */
[----:B-1----:R-:W-:Y:S01]  /*4c20*/  ISETP.NE.AND P1, PT, R0, 0x1, PT ;  /* 0x000000010000780c */ /* 0x002fe20003f25270 */
[----:B------:R-:W-:Y:S02]  /*4c30*/  UISETP.NE.AND.EX UP2, UPT, UR9, URZ, UPT, UP2 ;  /* 0x000000ff0900728c */ /* 0x000fe4000bf45320 */
[----:B------:R-:W-:Y:S02]  /*4c40*/  UPRMT UR37, UR37, 0x654, UR8 ;  /* 0x0000065425257896 */ /* 0x000fe40008000008 */
[----:B------:R-:W-:Y:S02]  /*4c50*/  UISETP.NE.AND.EX UP3, UPT, UR5, URZ, UPT, UP3 ;  /* 0x000000ff0500728c */ /* 0x000fe4000bf65330 */
[----:B------:R-:W1:Y:S08]  /*4c60*/  LDC.64 R32, c[0x0][0x348] ;  /* 0x0000d200ff207b82 */ /* 0x000e700000000a00 */
[----:B------:R-:W3:Y:S08]  /*4c70*/  LDC.64 R16, c[0x0][0xb10] ;  /* 0x0002c400ff107b82 */ /* 0x000ef00000000a00 */
[----:B------:R-:W1:Y:S08]  /*4c80*/  LDC.64 R6, c[0x0][0xb18] ;  /* 0x0002c600ff067b82 */ /* 0x000e700000000a00 */
[----:B------:R-:W1:Y:S08]  /*4c90*/  LDC.64 R4, c[0x0][0xb28] ;  /* 0x0002ca00ff047b82 */ /* 0x000e700000000a00 */
[----:B--2-4-:R-:W1:Y:S02]  /*4ca0*/  LDC R24, c[0x0][0x374] ;  /* 0x0000dd00ff187b82 */ /* 0x014e640000000800 */
.L_x_110:
[C---:B------:R-:W-:Y:S02]  /*4cb0*/  LEA R0, R29.reuse, UR6, 0x3 ;  /* 0x000000061d007c11 */ /* 0x040fe4000f8e18ff */
[----:B------:R-:W-:Y:S02]  /*4cc0*/  SHF.L.U32 R3, R28, 0x1f, RZ ;  /* 0x0000001f1c037819 */ /* 0x000fe400000006ff */
[----:B------:R-:W-:Y:S02]  /*4cd0*/  LEA R20, R29, UR6, 0x4 ;  /* 0x000000061d147c11 */ /* 0x000fe4000f8e20ff */
[----:B--2---:R-:W2:Y:S02]  /*4ce0*/  SYNCS.PHASECHK.TRANS64.TRYWAIT P0, [R0+URZ+0x160], R3 ;  /* 0x00016003000075a7 */ /* 0x004ea400080011ff */
[----:B--2---:R-:W-:Y:S05]  /*4cf0*/  @!P0 BRA `(.L_x_103) ;  /* 0x0000003800fc8947 */ /* 0x004fea0003800000 */
.L_x_192:
[----:B------:R-:W-:Y:S01]  /*4d00*/  ISETP.GE.AND P0, PT, R72, 0x1, PT ;  /* 0x000000014800780c */ /* 0x000fe20003f06270 */
[----:B------:R-:W4:Y:S01]  /*4d10*/  LDS.128 R20, [R20+0x1f0] ;  /* 0x0001f00014147984 */ /* 0x000f220000000c00 */
[----:B------:R-:W-:Y:S01]  /*4d20*/  ISETP.NE.U32.AND P4, PT, RZ, UR4, PT ;  /* 0x00000004ff007c0c */ /* 0x000fe2000bf85070 */
[----:B--2---:R-:W-:Y:S01]  /*4d30*/  VIADD R0, R0, 0x170 ;  /* 0x0000017000007836 */ /* 0x004fe20000000000 */
[----:B------:R-:W-:Y:S02]  /*4d40*/  SHF.L.U32 R26, R30, 0x1f, RZ ;  /* 0x0000001f1e1a7819 */ /* 0x000fe400000006ff */
[----:B------:R-:W-:Y:S02]  /*4d50*/  ISETP.NE.AND.EX P4, PT, RZ, UR5, PT, P4 ;  /* 0x00000005ff007c0c */ /* 0x000fe4000bf85340 */
[----:B------:R-:W-:Y:S01]  /*4d60*/  PRMT R0, RZ, 0x654, R0 ;  /* 0x00000654ff007816 */ /* 0x000fe20000000000 */
[----:B------:R-:W-:Y:S01]  /*4d70*/  @!PT LDS RZ, [RZ] ;  /* 0x00000000fffff984 */ /* 0x000fe20000000800 */
[----:B------:R-:W-:Y:S01]  /*4d80*/  @!PT LDS RZ, [RZ] ;  /* 0x00000000fffff984 */ /* 0x000fe20000000800 */
[----:B------:R-:W-:Y:S01]  /*4d90*/  @!PT LDS RZ, [RZ] ;  /* 0x00000000fffff984 */ /* 0x000fe20000000800 */
[----:B------:R-:W-:Y:S01]  /*4da0*/  @!PT LDS RZ, [RZ] ;  /* 0x00000000fffff984 */ /* 0x000fe20000000800 */
[----:B------:R2:W-:Y:S06]  /*4db0*/  MEMBAR.ALL.CTA ;  /* 0x0000000000007992 */ /* 0x0005ec0000008000 */
[----:B--2---:R-:W2:Y:S02]  /*4dc0*/  FENCE.VIEW.ASYNC.S ;  /* 0x00000000000073c6 */ /* 0x004ea40000000000 */
[----:B--2---:R2:W-:Y:S01]  /*4dd0*/  SYNCS.ARRIVE.TRANS64.RED.A1T0 RZ, [R0+URZ], RZ ;  /* 0x000000ff00ff79a7 */ /* 0x0045e200081004ff */
[----:B----4-:R-:W-:Y:S11]  /*4de0*/  LOP3.LUT P3, RZ, R22, 0x1, RZ, 0xc0, !PT ;  /* 0x0000000116ff7812 */ /* 0x010ff6000786c0ff */
[----:B------:R-:W-:Y:S02]  /*4df0*/  @!UPT UIADD3 URZ, UPT, UPT, URZ, URZ, URZ ;  /* 0x000000fffffff290 */ /* 0x000fe4000fffe0ff */
[----:B------:R-:W-:Y:S02]  /*4e00*/  @P3 MOV R13, R20 ;  /* 0x00000014000d3202 */ /* 0x000fe40000000f00 */
[----:B------:R-:W-:Y:S01]  /*4e10*/  @P3 LOP3.LUT R8, R21, 0xffff, RZ, 0xc0, !PT ;  /* 0x0000ffff15083812 */ /* 0x000fe200078ec0ff */
[----:B--2---:R-:W-:Y:S06]  /*4e20*/  @!P0 BRA `(.L_x_104) ;  /* 0x0000000000a48947 */ /* 0x004fec0003800000 */
[----:B-1----:R-:W-:Y:S01]  /*4e30*/  IMAD.HI.U32 R31, R24, R7, RZ ;  /* 0x00000007181f7227 */ /* 0x002fe200078e00ff */
[----:B------:R-:W-:Y:S02]  /*4e40*/  ISETP.NE.AND P0, PT, R6, 0x1, PT ;  /* 0x000000010600780c */ /* 0x000fe40003f05270 */
[----:B------:R-:W-:Y:S01]  /*4e50*/  ISETP.NE.AND P2, PT, R72, 0x1, PT ;  /* 0x000000014800780c */ /* 0x000fe20003f45270 */
[----:B---3--:R-:W-:Y:S01]  /*4e60*/  IMAD.HI.U32 R34, R19, R16, RZ ;  /* 0x0000001013227227 */ /* 0x008fe200078e00ff */
[----:B------:R-:W-:Y:S02]  /*4e70*/  SHF.R.U32.HI R31, RZ, R18, R31 ;  /* 0x00000012ff1f7219 */ /* 0x000fe4000001161f */
[----:B------:R-:W-:Y:S01]  /*4e80*/  ISETP.NE.AND P5, PT, R2, 0x1, PT ;  /* 0x000000010200780c */ /* 0x000fe20003fa5270 */
[----:B------:R-:W-:Y:S01]  /*4e90*/  IMAD.HI.U32 R36, R13, R16, RZ ;  /* 0x000000100d247227 */ /* 0x000fe200078e00ff */
[----:B------:R-:W-:Y:S02]  /*4ea0*/  SHF.R.U32.HI R34, RZ, R17, R34 ;  /* 0x00000011ff227219 */ /* 0x000fe40000011622 */
[----:B------:R-:W-:Y:S01]  /*4eb0*/  SEL R3, R24, R31, !P0 ;  /* 0x0000001f18037207 */ /* 0x000fe20004000000 */
[C---:B------:R-:W-:Y:S01]  /*4ec0*/  IMAD.HI.U32 R31, R8.reuse, R7, RZ ;  /* 0x00000007081f7227 */ /* 0x040fe200078e00ff */
[----:B------:R-:W-:Y:S02]  /*4ed0*/  SEL R11, R19, R34, !P5 ;  /* 0x00000022130b7207 */ /* 0x000fe40006800000 */
[----:B------:R-:W-:Y:S01]  /*4ee0*/  SHF.R.U32.HI R36, RZ, R17, R36 ;  /* 0x00000011ff247219 */ /* 0x000fe20000011624 */
[----:B------:R-:W-:Y:S01]  /*4ef0*/  IMAD.HI.U32 R38, R3, R4, RZ ;  /* 0x0000000403267227 */ /* 0x000fe200078e00ff */
[----:B------:R-:W-:Y:S03]  /*4f00*/  SHF.R.U32.HI R31, RZ, R18, R31 ;  /* 0x00000012ff1f7219 */ /* 0x000fe6000001161f */
[----:B------:R-:W-:Y:S01]  /*4f10*/  IMAD.HI.U32 R34, R11, R4, RZ ;  /* 0x000000040b227227 */ /* 0x000fe200078e00ff */
[----:B------:R-:W-:Y:S02]  /*4f20*/  @P2 SHF.R.U32.HI R3, RZ, R5, R38 ;  /* 0x00000005ff032219 */ /* 0x000fe40000011626 */
[----:B------:R-:W-:Y:S02]  /*4f30*/  SEL R9, R8, R31, !P0 ;  /* 0x0000001f08097207 */ /* 0x000fe40004000000 */
[----:B------:R-:W-:Y:S01]  /*4f40*/  @P2 SHF.R.U32.HI R11, RZ, R5, R34 ;  /* 0x00000005ff0b2219 */ /* 0x000fe20000011622 */
[C---:B------:R-:W-:Y:S01]  /*4f50*/  IMAD R10, R72.reuse, R3, RZ ;  /* 0x00000003480a7224 */ /* 0x040fe200078e02ff */
[----:B------:R-:W-:Y:S01]  /*4f60*/  SEL R3, R13, R36, !P5 ;  /* 0x000000240d037207 */ /* 0x000fe20006800000 */
[C---:B------:R-:W-:Y:S03]  /*4f70*/  IMAD.HI.U32 R14, R9.reuse, R4, RZ ;  /* 0x00000004090e7227 */ /* 0x040fe600078e00ff */
[----:B------:R-:W-:Y:S01]  /*4f80*/  ISETP.GE.AND P0, PT, R9, R10, PT ;  /* 0x0000000a0900720c */ /* 0x000fe20003f06270 */
[C---:B------:R-:W-:Y:S01]  /*4f90*/  IMAD R12, R72.reuse, R11, RZ ;  /* 0x0000000b480c7224 */ /* 0x040fe200078e02ff */
[-C--:B------:R-:W-:Y:S04]  /*4fa0*/  SHF.R.U32.HI R14, RZ, R5.reuse, R14 ;  /* 0x00000005ff0e7219 */ /* 0x080fe8000001160e */
[----:B------:R-:W-:Y:S02]  /*4fb0*/  ISETP.GE.OR P0, PT, R3, R12, P0 ;  /* 0x0000000c0300720c */ /* 0x000fe40000706670 */
[----:B------:R-:W-:Y:S05]  /*4fc0*/  SEL R15, R9, R14, !P2 ;  /* 0x0000000e090f7207 */ /* 0x000fea0005000000 */
[----:B------:R-:W-:Y:S04]  /*4fd0*/  IMAD.MOV R14, RZ, RZ, -R15 ;  /* 0x000000ffff0e7224 */ /* 0x000fe800078e0a0f */
[----:B------:R-:W-:Y:S02]  /*4fe0*/  IMAD R14, R72, R14, R9 ;  /* 0x0000000e480e7224 */ /* 0x000fe400078e0209 */
[C---:B------:R-:W-:Y:S05]  /*4ff0*/  @!P0 IMAD.HI.U32 R10, R3.reuse, R4, RZ ;  /* 0x00000004030a8227 */ /* 0x040fea00078e00ff */
[----:B------:R-:W-:Y:S04]  /*5000*/  @!P0 SHF.R.U32.HI R10, RZ, R5, R10 ;  /* 0x00000005ff0a8219 */ /* 0x000fe8000001160a */
[----:B------:R-:W-:Y:S01]  /*5010*/  @!P0 SEL R0, R3, R10, !P2 ;  /* 0x0000000a03008207 */ /* 0x000fe20005000000 */
[----:B------:R-:W-:Y:S03]  /*5020*/  IMAD.MOV R10, RZ, RZ, -R3 ;  /* 0x000000ffff0a7224 */ /* 0x000fe600078e0a03 */
[----:B------:R-:W-:Y:S01]  /*5030*/  @!P0 IADD3 R15, PT, PT, R15, -R0, RZ ;  /* 0x800000000f0f8210 */ /* 0x000fe20007ffe0ff */
[----:B------:R-:W-:Y:S01]  /*5040*/  @!P0 IMAD R0, R11, R14, R0 ;  /* 0x0000000e0b008224 */ /* 0x000fe200078e0200 */
[----:B------:R-:W-:Y:S01]  /*5050*/  IADD3 R11, PT, PT, -R9, RZ, RZ ;  /* 0x000000ff090b7210 */ /* 0x000fe20007ffe1ff */
[----:B------:R-:W-:Y:S02]  /*5060*/  IMAD R13, R2, R10, R13 ;  /* 0x0000000a020d7224 */ /* 0x000fe400078e020d */
[----:B------:R-:W-:Y:S02]  /*5070*/  @!P0 IMAD R9, R15, R72, R3 ;  /* 0x000000480f098224 */ /* 0x000fe400078e0203 */
[----:B------:R-:W-:Y:S02]  /*5080*/  @!P0 IMAD.MOV.U32 R3, RZ, RZ, R0 ;  /* 0x000000ffff038224 */ /* 0x000fe400078e0000 */
[----:B------:R-:W-:Y:S02]  /*5090*/  IMAD R8, R6, R11, R8 ;  /* 0x0000000b06087224 */ /* 0x000fe400078e0208 */
[----:B------:R-:W-:Y:S02]  /*50a0*/  IMAD R13, R3, R2, R13 ;  /* 0x00000002030d7224 */ /* 0x000fe400078e020d */
[----:B------:R-:W-:Y:S02]  /*50b0*/  IMAD R8, R9, R6, R8 ;  /* 0x0000000609087224 */ /* 0x000fe400078e0208 */
.L_x_104:
[----:B------:R-:W-:Y:S05]  /*50c0*/  BRA.U UP1, `(.L_x_105) ;  /* 0x0000000101107547 */ /* 0x000fea000b800000 */
[----:B------:R-:W-:Y:S04]  /*50d0*/  MOV R0, UR7 ;  /* 0x0000000700007c02 */ /* 0x000fe80008000f00 */
[----:B------:R-:W-:Y:S04]  /*50e0*/  SHF.L.U32 R3, R0, 0x1f, RZ ;  /* 0x0000001f00037819 */ /* 0x000fe800000006ff */
[----:B------:R-:W2:Y:S02]  /*50f0*/  SYNCS.PHASECHK.TRANS64.TRYWAIT P0, [UR6+0x158], R3 ;  /* 0x00015803ff0075a7 */ /* 0x000ea40008001106 */
[----:B--2---:R-:W-:Y:S05]  /*5100*/  @!P0 BRA `(.L_x_106) ;  /* 0x00000038000c8947 */ /* 0x004fea0003800000 */
.L_x_105:
[----:B------:R-:W-:Y:S05]  /*5110*/  BRA.U !UP3, `(.L_x_107) ;  /* 0x000000010b347547 */ /* 0x000fea000b800000 */
[----:B------:R-:W-:Y:S01]  /*5120*/  UPLOP3.LUT UP0, UPT, UPT, UPT, UP2, 0x80, 0x8 ;  /* 0x000000000008789c */ /* 0x000fe20003f0f020 */
[----:B--2---:R-:W-:Y:S02]  /*5130*/  HFMA2 R0, -RZ, RZ, 0, 5.9604644775390625e-08 ;  /* 0x00000001ff007431 */ /* 0x004fe400000001ff */
[----:B------:R-:W-:Y:S03]  /*5140*/  IMAD.MOV.U32 R165, RZ, RZ, 0x1 ;  /* 0x00000001ffa57424 */ /* 0x000fe600078e00ff */
[----:B------:R-:W-:Y:S05]  /*5150*/  PLOP3.LUT P0, PT, PT, PT, UP0, 0x80, 0x8 ;  /* 0x000000000008781c */ /* 0x000fea0003f0f008 */
[----:B------:R-:W2:Y:S01]  /*5160*/  @UP0 LDCU.64 UR10, c[0x0][0x888] ;  /* 0x00011100ff0a07ac */ /* 0x000ea20008000a00 */
[----:B------:R-:W-:Y:S07]  /*5170*/  @UP0 UIMAD UR8, UR36, UR4, URZ ;  /* 0x00000004240802a4 */ /* 0x000fee000f8e02ff */
[----:B------:R-:W-:Y:S01]  /*5180*/  @!P0 PRMT R165, R0, 0x7610, R165 ;  /* 0x0000761000a58816 */ /* 0x000fe200000000a5 */
[----:B--2---:R-:W-:Y:S03]  /*5190*/  @UP0 UIMAD.WIDE UR10, UR8, 0x4, UR10 ;  /* 0x00000004080a08a5 */ /* 0x004fe6000f8e020a */
[----:B------:R-:W2:Y:S03]  /*51a0*/  @!UP0 LDCU UR8, c[0x0][0x880] ;  /* 0x00011000ff0887ac */ /* 0x000ea60008000800 */
[----:B------:R-:W-:Y:S01]  /*51b0*/  IMAD.U32 R10, RZ, RZ, UR10 ;  /* 0x0000000aff0a7e24 */ /* 0x000fe2000f8e00ff */
[----:B------:R-:W-:Y:S05]  /*51c0*/  MOV R11, UR11 ;  /* 0x0000000b000b7c02 */ /* 0x000fea0008000f00 */
[----:B-----5:R4:W5:Y:S02]  /*51d0*/  @P0 LDG.E R81, desc[UR40][R10.64] ;  /* 0x000000280a510981 */ /* 0x020964000c1e1900 */
[----:B--2-4-:R-:W-:Y:S07]  /*51e0*/  @!P0 IMAD.U32 R81, RZ, RZ, UR8 ;  /* 0x00000008ff518e24 */ /* 0x014fee000f8e00ff */
.L_x_107:
[----:B-----5:R-:W-:Y:S01]  /*51f0*/  @!P4 FSETP.EQ.AND P5, PT, R81, RZ, PT ;  /* 0x000000ff5100c20b */ /* 0x020fe20003fa2000 */
[----:B------:R-:W-:Y:S01]  /*5200*/  @!UPT UIADD3 URZ, UPT, UPT, URZ, URZ, URZ ;  /* 0x000000fffffff290 */ /* 0x000fe2000fffe0ff */
[----:B------:R-:W-:Y:S11]  /*5210*/  @!P4 BRA `(.L_x_108) ;  /* 0x000000000014c947 */ /* 0x000ff60003800000 */
[----:B------:R-:W-:Y:S02]  /*5220*/  LOP3.LUT P0, RZ, R165, 0xff, RZ, 0xc0, !PT ;  /* 0x000000ffa5ff7812 */ /* 0x000fe4000780c0ff */
[----:B------:R-:W-:Y:S04]  /*5230*/  PLOP3.LUT P5, PT, PT, PT, UP0, 0x80, 0x8 ;  /* 0x000000000008781c */ /* 0x000fe80003faf008 */
[----:B------:R-:W-:Y:S07]  /*5240*/  PLOP3.LUT P5, PT, P5, PT, PT, 0x8, 0x80 ;  /* 0x000000000080781c */ /* 0x000fee0002fae170 */
[----:B------:R-:W-:Y:S11]  /*5250*/  @P0 FSETP.EQ.AND P5, PT, R81, RZ, PT ;  /* 0x000000ff5100020b */ /* 0x000ff60003fa2000 */
[----:B------:R-:W-:Y:S02]  /*5260*/  @!UPT UIADD3 URZ, UPT, UPT, URZ, URZ, URZ ;  /* 0x000000fffffff290 */ /* 0x000fe4000fffe0ff */
.L_x_108:
[----:B------:R-:W4:Y:S01]  /*5270*/  SYNCS.PHASECHK.TRANS64.TRYWAIT P4, [UR6+0x148], R26 ;  /* 0x0001481aff0075a7 */ /* 0x000f220008081106 */
[----:B------:R-:W-:Y:S01]  /*5280*/  @P3 SHF.R.U32.HI R27, RZ, 0x10, R21 ;  /* 0x00000010ff1b3819 */ /* 0x000fe20000011615 */
[----:B------:R-:W-:Y:S01]  /*5290*/  VIADD R29, R29, 0x1 ;  /* 0x000000011d1d7836 */ /* 0x000fe20000000000 */
[----:B------:R-:W5:Y:S08]  /*52a0*/  LDC.64 R14, c[0x0][0xb10] ;  /* 0x0002c400ff0e7b82 */ /* 0x000f700000000a00 */
[----:B------:R-:W1:Y:S08]  /*52b0*/  LDC.64 R10, c[0x0][0xb18] ;  /* 0x0002c600ff0a7b82 */ /* 0x000e700000000a00 */
[----:B--2---:R-:W2:Y:S08]  /*52c0*/  @!P1 LDC R0, c[0x0][0xb20] ;  /* 0x0002c800ff009b82 */ /* 0x004eb00000000800 */
[----:B------:R-:W3:Y:S01]  /*52d0*/  @!P1 LDC R3, c[0x0][0xb0c] ;  /* 0x0002c300ff039b82 */ /* 0x000ee20000000800 */
[----:B-----5:R-:W-:Y:S05]  /*52e0*/  @!P1 IMAD.HI.U32 R14, R13, R14, RZ ;  /* 0x0000000e0d0e9227 */ /* 0x020fea00078e00ff */
[----:B------:R-:W-:Y:S01]  /*52f0*/  @!P1 SHF.R.U32.HI R14, RZ, R15, R14 ;  /* 0x0000000fff0e9219 */ /* 0x000fe2000001160e */
[----:B-1----:R-:W-:Y:S01]  /*5300*/  @!P1 IMAD.HI.U32 R11, R8, R11, RZ ;  /* 0x0000000b080b9227 */ /* 0x002fe200078e00ff */
[----:B------:R-:W-:Y:S04]  /*5310*/  @!P1 ISETP.NE.AND P0, PT, R10, 0x1, PT ;  /* 0x000000010a00980c */ /* 0x000fe80003f05270 */
[----:B--2---:R-:W-:Y:S02]  /*5320*/  @!P1 SHF.R.U32.HI R9, RZ, R0, R11 ;  /* 0x00000000ff099219 */ /* 0x004fe4000001160b */
[----:B---3--:R-:W-:Y:S02]  /*5330*/  @!P1 ISETP.NE.AND P2, PT, R3, 0x1, PT ;  /* 0x000000010300980c */ /* 0x008fe40003f45270 */
[----:B------:R-:W-:Y:S02]  /*5340*/  @!P1 SEL R9, R8, R9, !P0 ;  /* 0x0000000908099207 */ /* 0x000fe40004000000 */
[----:B------:R-:W-:Y:S02]  /*5350*/  ELECT P0, URZ, PT ;  /* 0x0000000000ff782f */ /* 0x000fe40003800000 */
[----:B------:R-:W-:Y:S05]  /*5360*/  @!P1 SEL R14, R13, R14, !P2 ;  /* 0x0000000e0d0e9207 */ /* 0x000fea0005000000 */
[----:B------:R-:W-:Y:S02]  /*5370*/  @!P1 IMAD.IADD R0, R9, 0x1, -R14 ;  /* 0x0000000109009824 */ /* 0x000fe400078e0a0e */
[----:B------:R-:W-:Y:S02]  /*5380*/  @!P1 IMAD.IADD R9, R14, 0x1, -R9 ;  /* 0x000000010e099824 */ /* 0x000fe400078e0a09 */
[----:B------:R-:W-:Y:S02]  /*5390*/  @!P1 IMAD R13, R0, R3, R13 ;  /* 0x00000003000d9224 */ /* 0x000fe400078e020d */
[----:B------:R-:W-:Y:S01]  /*53a0*/  @!P1 IMAD R8, R9, R10, R8 ;  /* 0x0000000a09089224 */ /* 0x000fe200078e0208 */
[----:B----4-:R-:W-:Y:S06]  /*53b0*/  @!P4 BRA `(.L_x_109) ;  /* 0x000000340078c947 */ /* 0x010fec0003800000 */
.L_x_195:
[----:B------:R-:W-:Y:S01]  /*53c0*/  PLOP3.LUT P5, PT, P5, P0, PT, 0xf2, 0x2f ;  /* 0x00000000002f781c */ /* 0x000fe20002fa1e72 */
[----:B------:R-:W-:Y:S01]  /*53d0*/  UMOV UR14, 0x0 ;  /* 0x00000000000e7882 */ /* 0x000fe20000000000 */
[----:B------:R-:W-:Y:S01]  /*53e0*/  LOP3.LUT R30, R30, 0x1, RZ, 0x3c, !PT ;  /* 0x000000011e1e7812 */ /* 0x000fe200078e3cff */
[----:B------:R-:W-:Y:S01]  /*53f0*/  UMOV UR15, 0x10000000 ;  /* 0x10000000000f7882 */ /* 0x000fe20000000000 */
[----:B------:R-:W-:Y:S01]  /*5400*/  UMOV UR12, UR36 ;  /* 0x00000024000c7c82 */ /* 0x000fe20008000000 */
[----:B------:R-:W-:Y:S08]  /*5410*/  @P3 R2UR UR36, R27 ;  /* 0x000000001b2432ca */ /* 0x000ff000000e0000 */
[----:B-1----:R-:W-:Y:S01]  /*5420*/  @!P5 IADD3 R3, P0, PT, R32, 0x580, RZ ;  /* 0x000005802003d810 */ /* 0x002fe20007f1e0ff */
[----:B------:R-:W-:Y:S01]  /*5430*/  @!P5 IMAD.SHL.U32 R164, R164, 0x40, RZ ;  /* 0x00000040a4a4d824 */ /* 0x000fe200078e00ff */
[----:B------:R-:W-:Y:S01]  /*5440*/  VOTEU.ALL UP1, P5 ;  /* 0x0000000000ff7886 */ /* 0x000fe20002820000 */
[----:B------:R-:W-:Y:S01]  /*5450*/  @!P5 IMAD.SHL.U32 R155, R155, 0x80, RZ ;  /* 0x000000809b9bd824 */ /* 0x000fe200078e00ff */
[----:B------:R-:W-:Y:S01]  /*5460*/  @!P5 R2UR UR9, R3 ;  /* 0x000000000309d2ca */ /* 0x000fe200000e0000 */
[----:B------:R-:W-:Y:S01]  /*5470*/  @!P5 IMAD.X R0, RZ, RZ, R33, P0 ;  /* 0x000000ffff00d224 */ /* 0x000fe200000e0621 */
[----:B------:R-:W-:Y:S01]  /*5480*/  @!P5 R2UR UR10, R164 ;  /* 0x00000000a40ad2ca */ /* 0x000fe200000e0000 */
[----:B------:R-:W-:Y:S01]  /*5490*/  IMAD.IADD R164, R8, 0x1, R143 ;  /* 0x0000000108a47824 */ /* 0x000fe200078e028f */
[----:B------:R-:W-:Y:S01]  /*54a0*/  @!P5 R2UR UR11, R155 ;  /* 0x000000009b0bd2ca */ /* 0x000fe200000e0000 */
[----:B------:R-:W-:Y:S01]  /*54b0*/  IMAD.IADD R155, R13, 0x1, R154 ;  /* 0x000000010d9b7824 */ /* 0x000fe200078e029a */
[----:B------:R-:W-:Y:S02]  /*54c0*/  @!P5 R2UR UR8, R0 ;  /* 0x000000000008d2ca */ /* 0x000fe400000e0000 */
[C---:B------:R-:W-:Y:S04]  /*54d0*/  ISETP.NE.AND P0, PT, R29.reuse, 0x2, PT ;  /* 0x000000021d00780c */ /* 0x040fe80003f05270 */
[----:B------:R-:W-:Y:S01]  /*54e0*/  SEL R3, RZ, 0x1, P0 ;  /* 0x00000001ff037807 */ /* 0x000fe20000000000 */
[----:B------:R-:W-:Y:S01]  /*54f0*/  IMAD.U32 R10, RZ, RZ, UR9 ;  /* 0x00000009ff0a7e24 */ /* 0x000fe2000f8e00ff */
[----:B------:R-:W-:Y:S01]  /*5500*/  @!UP1 UIADD3 UR9, UPT, UPT, UR6, 0x140, URZ ;  /* 0x0000014006099890 */ /* 0x000fe2000fffe0ff */
[----:B------:R-:W-:Y:S02]  /*5510*/  SEL R29, R29, RZ, P0 ;  /* 0x000000ff1d1d7207 */ /* 0x000fe40000000000 */
[----:B------:R-:W-:Y:S02]  /*5520*/  LOP3.LUT R28, R28, R3, RZ, 0x3c, !PT ;  /* 0x000000031c1c7212 */ /* 0x000fe400078e3cff */
[----:B------:R-:W-:Y:S01]  /*5530*/  IMAD.U32 R11, RZ, RZ, UR8 ;  /* 0x00000008ff0b7e24 */ /* 0x000fe2000f8e00ff */
[----:B------:R-:W-:Y:S01]  /*5540*/  @!P5 R2UR UR16, R10 ;  /* 0x000000000a10d2ca */ /* 0x000fe200000e0000 */
[----:B------:R-:W-:Y:S01]  /*5550*/  @!UP1 UIADD3 UR8, UPT, UPT, UR6, 0x400, URZ ;  /* 0x0000040006089890 */ /* 0x000fe2000fffe0ff */
[----:B------:R-:W-:Y:S02]  /*5560*/  VOTEU.ALL UP1, P5 ;  /* 0x0000000000ff7886 */ /* 0x000fe40002820000 */
[----:B------:R-:W-:Y:S11]  /*5570*/  @!P5 R2UR UR17, R11 ;  /* 0x000000000b11d2ca */ /* 0x000ff600000e0000 */
[----:B------:R-:W-:Y:S02]  /*5580*/  @!UPT UIADD3 URZ, UPT, UPT, URZ, URZ, URZ ;  /* 0x000000fffffff290 */ /* 0x000fe4000fffe0ff */
[----:B------:R2:W-:Y:S01]  /*5590*/  @!UP1 UTMALDG.3D [UR8], [UR16], desc[UR14] ;  /* 0x00000e08100095b4 */ /* 0x0005e20008011000 */
[----:B------:R2:W-:Y:S01]  /*55a0*/  @!P5 SYNCS.ARRIVE.TRANS64.RED.A0TR RZ, [UR6+0x140], R25 ;  /* 0x00014019ffffd9a7 */ /* 0x0005e20008300406 */
[----:B------:R-:W-:Y:S01]  /*55b0*/  UPLOP3.LUT UP1, UPT, UPT, UPT, UPT, 0x80, 0x8 ;  /* 0x000000000008789c */ /* 0x000fe20003f2f070 */
[----:B------:R-:W-:Y:S01]  /*55c0*/  SYNCS.ARRIVE.TRANS64.RED.A1T0 RZ, [UR37], RZ ;  /* 0x000000ffffff79a7 */ /* 0x000fe20008100425 */
[----:B------:R-:W-:Y:S09]  /*55d0*/  @P3 BRA `(.L_x_110) ;  /* 0xfffffff400b43947 */ /* 0x000ff2000383ffff */
[----:B------:R-:W-:Y:S07]  /*55e0*/  MOV R0, UR6 ;  /* 0x0000000600007c02 */ /* 0x000fee0008000f00 */
.L_x_111:
[----:B-1----:R-:W-:-:S04]  /*55f0*/  SHF.L.U32 R3, R30, 0x1f, RZ ;  /* 0x0000001f1e037819 */ /* 0x002fc800000006ff */
[----:B------:R1:W3:Y:S03]  /*5600*/  SYNCS.PHASECHK.TRANS64.TRYWAIT P0, [R0+URZ+0x148], R3 ;  /* 0x00014803000075a7 */ /* 0x0002e600080011ff */
[----:B---3--:R-:W-:Y:S05]  /*5610*/  @!P0 NANOSLEEP.SYNCS 0x989680 ;  /* 0x009896800000895d */ /* 0x008fea0003900000 */
[----:B------:R-:W3:Y:S02]  /*5620*/  @!P0 SYNCS.PHASECHK.TRANS64 P0, [R0+URZ+0x148], R3 ;  /* 0x00014803000085a7 */ /* 0x000ee400080010ff */
[----:B--23--:R-:W-:Y:S05]  /*5630*/  @P0 EXIT ;  /* 0x000000000000094d */ /* 0x00cfea0003800000 */
[----:B------:R-:W-:Y:S05]  /*5640*/  BRA `(.L_x_111) ;  /* 0xfffffffc00e87947 */ /* 0x000fea000383ffff */
.L_x_102:
[----:B------:R-:W-:-:S06]  /*5650*/  UISETP.GE.AND UP1, UPT, UR10, 0x4, UPT ;  /* 0x000000040a00788c */ /* 0x000fcc000bf26270 */
[----:B------:R-:W-:-:S13]  /*5660*/  PLOP3.LUT P0, PT, PT, PT, UP1, 0x80, 0x8 ;  /* 0x000000000008781c */ /* 0x000fda0003f0f018 */
[----:B------:R-:W-:Y:S05]  /*5670*/  @!P0 EXIT ;  /* 0x000000000000894d */ /* 0x000fea0003800000 */
[----:B------:R-:W-:Y:S01]  /*5680*/  BAR.SYNC.DEFER_BLOCKING 0x6, 0xa0 ;  /* 0x0182800000007b1d */ /* 0x000fe20000010000 */
[C---:B------:R-:W-:Y:S02]  /*5690*/  IMAD.SHL.U32 R3, R166.reuse, 0x40, RZ ;  /* 0x00000040a6037824 */ /* 0x040fe400078e00ff */
[----:B------:R-:W-:Y:S02]  /*56a0*/  HFMA2 R76, -RZ, RZ, 0, 0 ;  /* 0x00000000ff4c7431 */ /* 0x000fe400000001ff */
[C---:B------:R-:W-:Y:S01]  /*56b0*/  IMAD.SHL.U32 R168, R166.reuse, 0x8, RZ ;  /* 0x00000008a6a87824 */ /* 0x040fe200078e00ff */
[----:B------:R-:W-:Y:S01]  /*56c0*/  CS2R R174, SRZ ;  /* 0x0000000000ae7805 */ /* 0x000fe2000001ff00 */
[----:B------:R-:W-:Y:S01]  /*56d0*/  IMAD.U32 R79, R166, 0x10000, RZ ;  /* 0x00010000a64f7824 */ /* 0x000fe200078e00ff */
[----:B------:R-:W-:Y:S01]  /*56e0*/  UMOV UR43, 0x400 ;  /* 0x00000400002b7882 */ /* 0x000fe20000000000 */
[----:B------:R-:W-:Y:S01]  /*56f0*/  LOP3.LUT R5, R3, 0x180, RZ, 0xc0, !PT ;  /* 0x0000018003057812 */ /* 0x000fe200078ec0ff */
[----:B------:R-:W-:Y:S01]  /*5700*/  ULEA UR43, UR37, UR43, 0x18 ;  /* 0x0000002b252b7291 */ /* 0x000fe2000f8ec0ff */
[----:B------:R-:W1:Y:S01]  /*5710*/  LDC R167, c[0x0][0x370] ;  /* 0x0000dc00ffa77b82 */ /* 0x000e620000000800 */
[----:B------:R-:W-:Y:S01]  /*5720*/  LOP3.LUT R79, R79, 0x600000, RZ, 0xc0, !PT ;  /* 0x006000004f4f7812 */ /* 0x000fe200078ec0ff */
[----:B------:R-:W-:Y:S01]  /*5730*/  IMAD.MOV.U32 R182, RZ, RZ, RZ ;  /* 0x000000ffffb67224 */ /* 0x000fe200078e00ff */
[----:B------:R-:W-:Y:S01]  /*5740*/  LOP3.LUT R168, R5, 0x30, R168, 0xf8, !PT ;  /* 0x0000003005a87812 */ /* 0x000fe200078ef8a8 */
[----:B------:R-:W-:Y:S01]  /*5750*/  UIADD3 UR4, UPT, UPT, UR43, 0x2400, URZ ;  /* 0x000024002b047890 */ /* 0x000fe2000fffe0ff */
[----:B------:R-:W-:Y:S01]  /*5760*/  IMAD.MOV.U32 R173, RZ, RZ, RZ ;  /* 0x000000ffffad7224 */ /* 0x000fe200078e00ff */
[----:B------:R-:W2:Y:S01]  /*5770*/  LDCU.64 UR46, c[0x0][0x348] ;  /* 0x00006900ff2e77ac */ /* 0x000ea20008000a00 */
[----:B------:R-:W-:Y:S01]  /*5780*/  LOP3.LUT R168, R168, 0x1e40, R3, 0xf8, !PT ;  /* 0x00001e40a8a87812 */ /* 0x000fe200078ef803 */
[----:B------:R-:W3:Y:S01]  /*5790*/  LDC R74, c[0x0][0xb0c] ;  /* 0x0002c300ff4a7b82 */ /* 0x000ee20000000800 */
[----:B------:R-:W-:Y:S01]  /*57a0*/  IMAD.SHL.U32 R3, R166, 0x10, RZ ;  /* 0x00000010a6037824 */ /* 0x000fe200078e00ff */
[----:B------:R-:W-:Y:S01]  /*57b0*/  MOV R179, UR4 ;  /* 0x0000000400b37c02 */ /* 0x000fe20008000f00 */
[----:B------:R-:W4:Y:S03]  /*57c0*/  LDCU.64 UR38, c[0x0][0x888] ;  /* 0x00011100ff2677ac */ /* 0x000f260008000a00 */
[C---:B------:R-:W-:Y:S01]  /*57d0*/  LOP3.LUT R5, R3.reuse, 0x20, RZ, 0xc0, !PT ;  /* 0x0000002003057812 */ /* 0x040fe200078ec0ff */
[----:B------:R-:W2:Y:S01]  /*57e0*/  LDS R0, [UR43+0x210] ;  /* 0x0002102bff007984 */ /* 0x000ea20008000800 */
[----:B------:R-:W1:Y:S01]  /*57f0*/  LDC R170, c[0x0][0xb20] ;  /* 0x0002c800ffaa7b82 */ /* 0x000e620000000800 */
[----:B------:R-:W-:Y:S01]  /*5800*/  LOP3.LUT R3, R3, 0x40, RZ, 0xc0, !PT ;  /* 0x0000004003037812 */ /* 0x000fe200078ec0ff */
[----:B------:R-:W-:-:S06]  /*5810*/  UIADD3 UR42, UPT, UPT, UR43, 0x400, URZ ;  /* 0x000004002b2a7890 */ /* 0x000fcc000fffe0ff */
[----:B------:R-:W1:Y:S08]  /*5820*/  LDC R73, c[0x0][0xb30] ;  /* 0x0002cc00ff497b82 */ /* 0x000e700000000800 */
[----:B------:R-:W1:Y:S08]  /*5830*/  LDC.64 R152, c[0x0][0xb10] ;  /* 0x0002c400ff987b82 */ /* 0x000e700000000a00 */
[----:B------:R-:W1:Y:S08]  /*5840*/  LDC.64 R70, c[0x0][0xb18] ;  /* 0x0002c600ff467b82 */ /* 0x000e700000000a00 */
[----:B------:R-:W1:Y:S01]  /*5850*/  LDC.64 R148, c[0x0][0x888] ;  /* 0x00022200ff947b82 */ /* 0x000e620000000a00 */
[----:B--2---:R-:W-:-:S07]  /*5860*/  IMAD.IADD R79, R0, 0x1, R79 ;  /* 0x00000001004f7824 */ /* 0x004fce00078e024f */
[----:B------:R-:W2:Y:S01]  /*5870*/  LDC.64 R68, c[0x0][0xb28] ;  /* 0x0002ca00ff447b82 */ /* 0x000ea20000000a00 */
[----:B------:R-:W-:-:S05]  /*5880*/  VIADD R0, R168, UR43 ;  /* 0x0000002ba8007c36 */ /* 0x000fca0008000000 */
[--C-:B------:R-:W-:Y:S02]  /*5890*/  IADD3 R178, PT, PT, -R5, 0x400, R0.reuse ;  /* 0x0000040005b27810 */ /* 0x100fe40007ffe100 */
[----:B------:R-:W1:Y:S01]  /*58a0*/  LDC.64 R150, c[0x0][0x890] ;  /* 0x00022400ff967b82 */ /* 0x000e620000000a00 */
[----:B------:R-:W-:Y:S02]  /*58b0*/  IADD3 R177, PT, PT, -R3, 0x400, R0 ;  /* 0x0000040003b17810 */ /* 0x000fe40007ffe100 */
[----:B------:R-:W-:-:S05]  /*58c0*/  IMAD.IADD R176, R178, 0x1, -R3 ;  /* 0x00000001b2b07824 */ /* 0x000fca00078e0a03 */
[----:B------:R-:W1:Y:S08]  /*58d0*/  LDC.64 R146, c[0x0][0x8b0] ;  /* 0x00022c00ff927b82 */ /* 0x000e700000000a00 */
[----:B------:R-:W1:Y:S08]  /*58e0*/  LDC.64 R144, c[0x0][0x8a8] ;  /* 0x00022a00ff907b82 */ /* 0x000e700000000a00 */
[----:B---34-:R-:W1:Y:S02]  /*58f0*/  LDC R172, c[0x0][0x374] ;  /* 0x0000dd00ffac7b82 */ /* 0x018e640000000800 */
.L_x_129:
[----:B------:R-:W-:Y:S02]  /*5900*/  LEA R0, R182, UR43, 0x3 ;  /* 0x0000002bb6007c11 */ /* 0x000fe4000f8e18ff */
[----:B------:R-:W-:Y:S02]  /*5910*/  SHF.L.U32 R3, R174, 0x1f, RZ ;  /* 0x0000001fae037819 */ /* 0x000fe400000006ff */
[----:B------:R-:W-:Y:S02]  /*5920*/  LEA R16, R182, UR43, 0x4 ;  /* 0x0000002bb6107c11 */ /* 0x000fe4000f8e20ff */
[----:B------:R-:W3:Y:S02]  /*5930*/  SYNCS.PHASECHK.TRANS64.TRYWAIT P0, [R0+URZ+0x160], R3 ;  /* 0x00016003000075a7 */ /* 0x000ee400080011ff */
[----:B-123--:R-:W-:Y:S05]  /*5940*/  @!P0 BRA `(.L_x_112) ;  /* 0x00000030002c8947 */ /* 0x00efea0003800000 */
.L_x_196:
[----:B------:R-:W4:Y:S01]  /*5950*/  LDC.64 R12, c[0x0][0xb10] ;  /* 0x0002c400ff0c7b82 */ /* 0x000f220000000a00 */
[----:B------:R-:W2:Y:S01]  /*5960*/  LDS.128 R16, [R16+0x1f0] ;  /* 0x0001f00010107984 */ /* 0x000ea20000000c00 */
[----:B-1----:R-:W-:Y:S01]  /*5970*/  ISETP.NE.AND P1, PT, R73, 0x1, PT ;  /* 0x000000014900780c */ /* 0x002fe20003f25270 */
[----:B---3--:R-:W-:Y:S01]  /*5980*/  VIADD R0, R0, 0x170 ;  /* 0x0000017000007836 */ /* 0x008fe20000000000 */
[----:B------:R-:W-:Y:S04]  /*5990*/  ISETP.GE.AND P0, PT, R72, 0x1, PT ;  /* 0x000000014800780c */ /* 0x000fe80003f06270 */
[----:B------:R-:W1:Y:S01]  /*59a0*/  LDC.64 R10, c[0x0][0xb18] ;  /* 0x0002c600ff0a7b82 */ /* 0x000e620000000a00 */
[----:B------:R-:W-:Y:S01]  /*59b0*/  PRMT R0, RZ, 0x654, R0 ;  /* 0x00000654ff007816 */ /* 0x000fe20000000000 */
[----:B------:R-:W-:Y:S01]  /*59c0*/  @!PT LDS RZ, [RZ] ;  /* 0x00000000fffff984 */ /* 0x000fe20000000800 */
[----:B------:R-:W-:Y:S01]  /*59d0*/  @!PT LDS RZ, [RZ] ;  /* 0x00000000fffff984 */ /* 0x000fe20000000800 */
[----:B------:R-:W-:Y:S01]  /*59e0*/  @!PT LDS RZ, [RZ] ;  /* 0x00000000fffff984 */ /* 0x000fe20000000800 */
[----:B------:R-:W-:Y:S01]  /*59f0*/  @!PT LDS RZ, [RZ] ;  /* 0x00000000fffff984 */ /* 0x000fe20000000800 */
[----:B------:R3:W-:Y:S06]  /*5a00*/  MEMBAR.ALL.CTA ;  /* 0x0000000000007992 */ /* 0x0007ec0000008000 */
[----:B---3--:R-:W3:Y:S01]  /*5a10*/  FENCE.VIEW.ASYNC.S ;  /* 0x00000000000073c6 */ /* 0x008ee20000000000 */
[----:B------:R-:W1:Y:S08]  /*5a20*/  @!P1 LDC R14, c[0x0][0xb20] ;  /* 0x0002c800ff0e9b82 */ /* 0x000e700000000800 */
[----:B------:R-:W1:Y:S01]  /*5a30*/  @!P1 LDC R9, c[0x0][0xb0c] ;  /* 0x0002c300ff099b82 */ /* 0x000e620000000800 */
[----:B---3--:R3:W-:Y:S01]  /*5a40*/  SYNCS.ARRIVE.TRANS64.RED.A1T0 RZ, [R0+URZ], RZ ;  /* 0x000000ff00ff79a7 */ /* 0x0087e200081004ff */
[----:B--2---:R-:W-:Y:S04]  /*5a50*/  LOP3.LUT P4, RZ, R18, 0x1, RZ, 0xc0, !PT ;  /* 0x0000000112ff7812 */ /* 0x004fe8000788c0ff */
[----:B------:R-:W-:Y:S09]  /*5a60*/  P2R R180, PR, RZ, 0x10 ;  /* 0x00000010ffb47803 */ /* 0x000ff20000000000 */
[----:B------:R-:W-:Y:S02]  /*5a70*/  @P4 MOV R77, R16 ;  /* 0x00000010004d4202 */ /* 0x000fe40000000f00 */
[----:B------:R-:W-:Y:S01]  /*5a80*/  @P4 LOP3.LUT R75, R17, 0xffff, RZ, 0xc0, !PT ;  /* 0x0000ffff114b4812 */ /* 0x000fe200078ec0ff */
[----:B---34-:R-:W-:Y:S06]  /*5a90*/  @!P0 BRA `(.L_x_113) ;  /* 0x0000000000a48947 */ /* 0x018fec0003800000 */
[----:B------:R-:W-:Y:S01]  /*5aa0*/  IMAD.HI.U32 R21, R172, R71, RZ ;  /* 0x00000047ac157227 */ /* 0x000fe200078e00ff */
[----:B------:R-:W-:Y:S02]  /*5ab0*/  ISETP.NE.AND P0, PT, R70, 0x1, PT ;  /* 0x000000014600780c */ /* 0x000fe40003f05270 */
[----:B------:R-:W-:Y:S01]  /*5ac0*/  ISETP.NE.AND P2, PT, R72, 0x1, PT ;  /* 0x000000014800780c */ /* 0x000fe20003f45270 */
[----:B------:R-:W-:Y:S01]  /*5ad0*/  IMAD.HI.U32 R20, R167, R152, RZ ;  /* 0x00000098a7147227 */ /* 0x000fe200078e00ff */
[----:B------:R-:W-:Y:S02]  /*5ae0*/  SHF.R.U32.HI R21, RZ, R170, R21 ;  /* 0x000000aaff157219 */ /* 0x000fe40000011615 */
[----:B------:R-:W-:Y:S01]  /*5af0*/  ISETP.NE.AND P3, PT, R74, 0x1, PT ;  /* 0x000000014a00780c */ /* 0x000fe20003f65270 */
[----:B------:R-:W-:Y:S01]  /*5b00*/  IMAD.HI.U32 R24, R77, R152, RZ ;  /* 0x000000984d187227 */ /* 0x000fe200078e00ff */
[----:B------:R-:W-:Y:S02]  /*5b10*/  SHF.R.U32.HI R20, RZ, R153, R20 ;  /* 0x00000099ff147219 */ /* 0x000fe40000011614 */
[----:B------:R-:W-:Y:S01]  /*5b20*/  SEL R3, R172, R21, !P0 ;  /* 0x00000015ac037207 */ /* 0x000fe20004000000 */
[----:B------:R-:W-:Y:S01]  /*5b30*/  IMAD.HI.U32 R21, R75, R71, RZ ;  /* 0x000000474b157227 */ /* 0x000fe200078e00ff */
[----:B------:R-:W-:Y:S02]  /*5b40*/  SEL R7, R167, R20, !P3 ;  /* 0x00000014a7077207 */ /* 0x000fe40005800000 */
[----:B------:R-:W-:Y:S01]  /*5b50*/  SHF.R.U32.HI R24, RZ, R153, R24 ;  /* 0x00000099ff187219 */ /* 0x000fe20000011618 */
[-C--:B------:R-:W-:Y:S04]  /*5b60*/  IMAD.HI.U32 R20, R3, R68.reuse, RZ ;  /* 0x0000004403147227 */ /* 0x080fe800078e00ff */
[----:B------:R-:W-:Y:S01]  /*5b70*/  IMAD.HI.U32 R22, R7, R68, RZ ;  /* 0x0000004407167227 */ /* 0x000fe200078e00ff */
[-C--:B------:R-:W-:Y:S02]  /*5b80*/  @P2 SHF.R.U32.HI R3, RZ, R69.reuse, R20 ;  /* 0x00000045ff032219 */ /* 0x080fe40000011614 */
[----:B------:R-:W-:Y:S02]  /*5b90*/  SHF.R.U32.HI R20, RZ, R170, R21 ;  /* 0x000000aaff147219 */ /* 0x000fe40000011615 */
[----:B------:R-:W-:Y:S01]  /*5ba0*/  @P2 SHF.R.U32.HI R7, RZ, R69, R22 ;  /* 0x00000045ff072219 */ /* 0x000fe20000011616 */
[C---:B------:R-:W-:Y:S01]  /*5bb0*/  IMAD R2, R72.reuse, R3, RZ ;  /* 0x0000000348027224 */ /* 0x040fe200078e02ff */
[----:B------:R-:W-:Y:S02]  /*5bc0*/  SEL R5, R75, R20, !P0 ;  /* 0x000000144b057207 */ /* 0x000fe40004000000 */
[----:B------:R-:W-:Y:S01]  /*5bd0*/  SEL R3, R77, R24, !P3 ;  /* 0x000000184d037207 */ /* 0x000fe20005800000 */
[----:B------:R-:W-:Y:S01]  /*5be0*/  IMAD R4, R72, R7, RZ ;  /* 0x0000000748047224 */ /* 0x000fe200078e02ff */
[C---:B------:R-:W-:Y:S01]  /*5bf0*/  ISETP.GE.AND P0, PT, R5.reuse, R2, PT ;  /* 0x000000020500720c */ /* 0x040fe20003f06270 */
[----:B------:R-:W-:Y:S03]  /*5c00*/  IMAD.HI.U32 R6, R5, R68, RZ ;  /* 0x0000004405067227 */ /* 0x000fe600078e00ff */
[----:B------:R-:W-:Y:S01]  /*5c10*/  ISETP.GE.OR P0, PT, R3, R4, P0 ;  /* 0x000000040300720c */ /* 0x000fe20000706670 */
[----:B------:R-:W-:Y:S01]  /*5c20*/  IMAD.MOV R4, RZ, RZ, -R3 ;  /* 0x000000ffff047224 */ /* 0x000fe200078e0a03 */
[-C--:B------:R-:W-:Y:S03]  /*5c30*/  SHF.R.U32.HI R6, RZ, R69.reuse, R6 ;  /* 0x00000045ff067219 */ /* 0x080fe60000011606 */
[----:B------:R-:W-:Y:S01]  /*5c40*/  IMAD R77, R74, R4, R77 ;  /* 0x000000044a4d7224 */ /* 0x000fe200078e024d */
[----:B------:R-:W-:Y:S05]  /*5c50*/  SEL R15, R5, R6, !P2 ;  /* 0x00000006050f7207 */ /* 0x000fea0005000000 */
[----:B------:R-:W-:Y:S02]  /*5c60*/  IMAD.MOV R6, RZ, RZ, -R15 ;  /* 0x000000ffff067224 */ /* 0x000fe400078e0a0f */
[C---:B------:R-:W-:Y:S04]  /*5c70*/  @!P0 IMAD.HI.U32 R2, R3.reuse, R68, RZ ;  /* 0x0000004403028227 */ /* 0x040fe800078e00ff */
[----:B------:R-:W-:Y:S01]  /*5c80*/  IMAD R6, R72, R6, R5 ;  /* 0x0000000648067224 */ /* 0x000fe200078e0205 */
[----:B------:R-:W-:Y:S04]  /*5c90*/  @!P0 SHF.R.U32.HI R2, RZ, R69, R2 ;  /* 0x00000045ff028219 */ /* 0x000fe80000011602 */
[----:B------:R-:W-:Y:S02]  /*5ca0*/  @!P0 SEL R0, R3, R2, !P2 ;  /* 0x0000000203008207 */ /* 0x000fe40005000000 */
[----:B------:R-:W-:Y:S02]  /*5cb0*/  IADD3 R2, PT, PT, -R5, RZ, RZ ;  /* 0x000000ff05027210 */ /* 0x000fe40007ffe1ff */
[----:B------:R-:W-:Y:S01]  /*5cc0*/  @!P0 IADD3 R8, PT, PT, R15, -R0, RZ ;  /* 0x800000000f088210 */ /* 0x000fe20007ffe0ff */
[----:B------:R-:W-:Y:S02]  /*5cd0*/  @!P0 IMAD R0, R7, R6, R0 ;  /* 0x0000000607008224 */ /* 0x000fe400078e0200 */
[----:B------:R-:W-:Y:S02]  /*5ce0*/  IMAD R75, R70, R2, R75 ;  /* 0x00000002464b7224 */ /* 0x000fe400078e024b */
[----:B------:R-:W-:Y:S02]  /*5cf0*/  @!P0 IMAD R5, R8, R72, R3 ;  /* 0x0000004808058224 */ /* 0x000fe400078e0203 */
[----:B------:R-:W-:Y:S04]  /*5d00*/  @!P0 IMAD.MOV.U32 R3, RZ, RZ, R0 ;  /* 0x000000ffff038224 */ /* 0x000fe800078e0000 */
[----:B------:R-:W-:Y:S02]  /*5d10*/  IMAD R77, R3, R74, R77 ;  /* 0x0000004a034d7224 */ /* 0x000fe400078e024d */
[----:B------:R-:W-:Y:S07]  /*5d20*/  IMAD R75, R5, R70, R75 ;  /* 0x00000046054b7224 */ /* 0x000fee00078e024b */
.L_x_113:
[----:B------:R-:W-:Y:S01]  /*5d30*/  @!P1 IMAD.HI.U32 R0, R77, R12, RZ ;  /* 0x0000000c4d009227 */ /* 0x000fe200078e00ff */
[----:B-1----:R-:W-:Y:S01]  /*5d40*/  @!P1 ISETP.NE.AND P0, PT, R10, 0x1, PT ;  /* 0x000000010a00980c */ /* 0x002fe20003f05270 */
[----:B------:R-:W-:Y:S01]  /*5d50*/  ULOP3.LUT UP0, URZ, UR42, 0x1b0, URZ, 0xc0, !UPT ;  /* 0x000001b02aff7892 */ /* 0x000fe2000f80c0ff */
[----:B------:R-:W-:Y:S01]  /*5d60*/  @!P1 ISETP.NE.AND P2, PT, R9, 0x1, PT ;  /* 0x000000010900980c */ /* 0x000fe20003f45270 */
[----:B------:R-:W-:Y:S01]  /*5d70*/  @!P1 IMAD.HI.U32 R3, R75, R11, RZ ;  /* 0x0000000b4b039227 */ /* 0x000fe200078e00ff */
[----:B------:R-:W-:Y:S02]  /*5d80*/  @!P1 SHF.R.U32.HI R0, RZ, R13, R0 ;  /* 0x0000000dff009219 */ /* 0x000fe40000011600 */
[----:B------:R-:W-:Y:S01]  /*5d90*/  @P4 SHF.R.U32.HI R171, RZ, 0x10, R17 ;  /* 0x00000010ffab4819 */ /* 0x000fe20000011611 */
[----:B------:R-:W-:Y:S01]  /*5da0*/  VIADD R182, R182, 0x1 ;  /* 0x00000001b6b67836 */ /* 0x000fe20000000000 */
[----:B------:R-:W-:Y:S02]  /*5db0*/  @!P1 SHF.R.U32.HI R2, RZ, R14, R3 ;  /* 0x0000000eff029219 */ /* 0x000fe40000011603 */
[----:B------:R-:W-:Y:S02]  /*5dc0*/  @!P1 SEL R3, R77, R0, !P2 ;  /* 0x000000004d039207 */ /* 0x000fe40005000000 */
[----:B------:R-:W-:Y:S05]  /*5dd0*/  @!P1 SEL R2, R75, R2, !P0 ;  /* 0x000000024b029207 */ /* 0x000fea0004000000 */
[----:B------:R-:W-:Y:S02]  /*5de0*/  @!P1 IMAD.IADD R0, R2, 0x1, -R3 ;  /* 0x0000000102009824 */ /* 0x000fe400078e0a03 */
[----:B------:R-:W-:Y:S02]  /*5df0*/  @!P1 IMAD.IADD R2, R3, 0x1, -R2 ;  /* 0x0000000103029824 */ /* 0x000fe400078e0a02 */
[----:B------:R-:W-:Y:S02]  /*5e00*/  @!P1 IMAD R77, R0, R9, R77 ;  /* 0x00000009004d9224 */ /* 0x000fe400078e024d */
[----:B------:R-:W-:Y:S01]  /*5e10*/  @!P1 IMAD R75, R2, R10, R75 ;  /* 0x0000000a024b9224 */ /* 0x000fe200078e024b */
[----:B------:R-:W-:Y:S06]  /*5e20*/  BRA.U !UP0, `(.L_x_114) ;  /* 0x0000000108407547 */ /* 0x000fec000b800000 */
[----:B------:R-:W1:Y:S01]  /*5e30*/  LDCU.64 UR8, c[0x4][0x80] ;  /* 0x01001000ff0877ac */ /* 0x000e620008000a00 */
[----:B------:R-:W-:Y:S01]  /*5e40*/  MOV R3, 0x0 ;  /* 0x0000000000037802 */ /* 0x000fe20000000f00 */
[----:B------:R-:W-:Y:S02]  /*5e50*/  HFMA2 R12, -RZ, RZ, 0, 5.9604644775390625e-08 ;  /* 0x00000001ff0c7431 */ /* 0x000fe400000001ff */
[----:B------:R-:W-:Y:S02]  /*5e60*/  IMAD.MOV.U32 R8, RZ, RZ, 0x70 ;  /* 0x00000070ff087424 */ /* 0x000fe400078e00ff */
[----:B------:R-:W-:Y:S01]  /*5e70*/  IMAD.MOV.U32 R13, RZ, RZ, RZ ;  /* 0x000000ffff0d7224 */ /* 0x000fe200078e00ff */
[----:B------:R-:W2:Y:S01]  /*5e80*/  LDCU.64 UR6, c[0x4][0x88] ;  /* 0x01001100ff0677ac */ /* 0x000ea20008000a00 */
[----:B------:R-:W3:Y:S01]  /*5e90*/  LDC.64 R2, c[0x4][R3] ;  /* 0x0100000003027b82 */ /* 0x000ee20000000a00 */
[----:B------:R-:W4:Y:S01]  /*5ea0*/  LDCU.64 UR4, c[0x4][0x8] ;  /* 0x01000100ff0477ac */ /* 0x000f220008000a00 */
[----:B-1----:R-:W-:Y:S01]  /*5eb0*/  MOV R5, UR9 ;  /* 0x0000000900057c02 */ /* 0x002fe20008000f00 */
[----:B------:R-:W-:Y:S01]  /*5ec0*/  IMAD.U32 R4, RZ, RZ, UR8 ;  /* 0x00000008ff047e24 */ /* 0x000fe2000f8e00ff */
[----:B--2---:R-:W-:Y:S01]  /*5ed0*/  MOV R7, UR7 ;  /* 0x0000000700077c02 */ /* 0x004fe20008000f00 */
[----:B------:R-:W-:Y:S01]  /*5ee0*/  IMAD.U32 R6, RZ, RZ, UR6 ;  /* 0x00000006ff067e24 */ /* 0x000fe2000f8e00ff */
[----:B----4-:R-:W-:Y:S01]  /*5ef0*/  MOV R11, UR5 ;  /* 0x00000005000b7c02 */ /* 0x010fe20008000f00 */
[----:B------:R-:W-:Y:S02]  /*5f00*/  IMAD.U32 R10, RZ, RZ, UR4 ;  /* 0x00000004ff0a7e24 */ /* 0x000fe4000f8e00ff */
[----:B------:R-:W-:Y:S07]  /*5f10*/  LEPC R20, `(.L_x_114) ;  /* 0x000000001014794e */ /* 0x000fee0000000000 */
[----:B---3-5:R-:W-:Y:S05]  /*5f20*/  CALL.ABS.NOINC R2 ;  /* 0x0000000002007343 */ /* 0x028fea0003c00000 */
.L_x_114:
[----:B------:R-:W-:Y:S01]  /*5f30*/  LOP3.LUT P0, RZ, R179, 0x1b0, RZ, 0xc0, !PT ;  /* 0x000001b0b3ff7812 */ /* 0x000fe2000780c0ff */
[----:B------:R-:W-:Y:S11]  /*5f40*/  BSSY.RECONVERGENT B6, `(.L_x_115) ;  /* 0x0000013000067945 */ /* 0x000ff60003800200 */
[----:B------:R-:W-:Y:S01]  /*5f50*/  @!UPT UIADD3 URZ, UPT, UPT, URZ, URZ, URZ ;  /* 0x000000fffffff290 */ /* 0x000fe2000fffe0ff */
[----:B------:R-:W-:Y:S05]  /*5f60*/  @!P0 BRA `(.L_x_116) ;  /* 0x0000000000408947 */ /* 0x000fea0003800000 */
        /* <DEDUP_REMOVED lines=16> */
.L_x_116:
[----:B------:R-:W-:Y:S05]  /*6070*/  BSYNC.RECONVERGENT B6 ;  /* 0x0000000000067941 */ /* 0x000fea0003800200 */
.L_x_115:
[----:B------:R-:W-:Y:S01]  /*6080*/  ISETP.NE.U32.AND P3, PT, R150, RZ, PT ;  /* 0x000000ff9600720c */ /* 0x000fe20003f65070 */
[----:B------:R-:W-:Y:S01]  /*6090*/  UISETP.NE.AND UP1, UPT, UR44, URZ, UPT ;  /* 0x000000ff2c00728c */ /* 0x000fe2000bf25270 */
[----:B------:R-:W-:Y:S02]  /*60a0*/  ISETP.NE.U32.AND P4, PT, R146, RZ, PT ;  /* 0x000000ff9200720c */ /* 0x000fe40003f85070 */
[----:B------:R-:W-:Y:S02]  /*60b0*/  ISETP.NE.AND.EX P3, PT, R151, RZ, PT, P3 ;  /* 0x000000ff9700720c */ /* 0x000fe40003f65330 */
[----:B------:R-:W-:Y:S02]  /*60c0*/  PLOP3.LUT P1, PT, PT, PT, PT, 0x8, 0x80 ;  /* 0x000000000080781c */ /* 0x000fe40003f2e170 */
[----:B------:R-:W-:Y:S02]  /*60d0*/  PLOP3.LUT P0, PT, PT, PT, UP1, 0x80, 0x8 ;  /* 0x000000000008781c */ /* 0x000fe40003f0f018 */
[----:B------:R-:W-:Y:S02]  /*60e0*/  ISETP.NE.AND.EX P4, PT, R147, RZ, PT, P4 ;  /* 0x000000ff9300720c */ /* 0x000fe40003f85340 */
[----:B------:R-:W1:Y:S09]  /*60f0*/  @UP1 LDCU.64 UR4, c[0x0][0x888] ;  /* 0x00011100ff0417ac */ /* 0x000e720008000a00 */
[----:B------:R-:W-:Y:S01]  /*6100*/  @P0 PLOP3.LUT P1, PT, P3, PT, PT, 0x80, 0x8 ;  /* 0x000000000008081c */ /* 0x000fe20001f2f070 */
[----:B-1----:R-:W-:Y:S04]  /*6110*/  @UP1 UISETP.NE.U32.AND UP0, UPT, UR4, URZ, UPT ;  /* 0x000000ff0400128c */ /* 0x002fe8000bf05070 */
[----:B------:R-:W-:Y:S04]  /*6120*/  @UP1 UISETP.NE.AND.EX UP0, UPT, UR5, URZ, UPT, UP0 ;  /* 0x000000ff0500128c */ /* 0x000fe8000bf05300 */
[----:B------:R-:W-:Y:S01]  /*6130*/  @UP1 USEL UR4, URZ, 0xffffffff, UP0 ;  /* 0xffffffffff041887 */ /* 0x000fe20008000000 */
[----:B------:R-:W-:Y:S11]  /*6140*/  @!P3 BRA `(.L_x_117) ;  /* 0x00000000002cb947 */ /* 0x000ff60003800000 */
[----:B------:R-:W-:Y:S01]  /*6150*/  ISETP.NE.U32.AND P2, PT, R148, RZ, PT ;  /* 0x000000ff9400720c */ /* 0x000fe20003f45070 */
[----:B------:R-:W-:Y:S03]  /*6160*/  IMAD.MOV.U32 R165, RZ, RZ, 0x1 ;  /* 0x00000001ffa57424 */ /* 0x000fe600078e00ff */
[----:B------:R-:W-:Y:S11]  /*6170*/  ISETP.NE.AND.EX P2, PT, R149, RZ, PT, P2 ;  /* 0x000000ff9500720c */ /* 0x000ff60003f45320 */
[----:B------:R-:W-:Y:S02]  /*6180*/  @!UPT UIADD3 URZ, UPT, UPT, URZ, URZ, URZ ;  /* 0x000000fffffff290 */ /* 0x000fe4000fffe0ff */
[----:B------:R-:W1:Y:S01]  /*6190*/  @P2 LDC.64 R2, c[0x0][0x888] ;  /* 0x00022200ff022b82 */ /* 0x000e620000000a00 */
[----:B------:R-:W-:Y:S04]  /*61a0*/  @P2 IMAD R0, R150, UR36, RZ ;  /* 0x0000002496002c24 */ /* 0x000fe8000f8e02ff */
[----:B-1----:R-:W-:Y:S04]  /*61b0*/  @P2 IMAD.WIDE R2, R0, 0x4, R2 ;  /* 0x0000000400022825 */ /* 0x002fe800078e0202 */
[----:B------:R-:W-:Y:S01]  /*61c0*/  HFMA2 R0, -RZ, RZ, 0, 5.9604644775390625e-08 ;  /* 0x00000001ff007431 */ /* 0x000fe200000001ff */
[----:B-----5:R1:W5:Y:S04]  /*61d0*/  @P2 LDG.E R81, desc[UR40][R2.64] ;  /* 0x0000002802512981 */ /* 0x020368000c1e1900 */
[----:B------:R-:W-:Y:S01]  /*61e0*/  @!P2 PRMT R165, R0, 0x7610, R165 ;  /* 0x0000761000a5a816 */ /* 0x000fe200000000a5 */
[----:B-1----:R-:W2:Y:S06]  /*61f0*/  @!P2 LDC R81, c[0x0][0x880] ;  /* 0x00022000ff51ab82 */ /* 0x002eac0000000800 */
.L_x_117:
[----:B------:R-:W-:Y:S05]  /*6200*/  @!P4 BRA `(.L_x_118) ;  /* 0x000000000020c947 */ /* 0x000fea0003800000 */
[----:B------:R-:W-:Y:S04]  /*6210*/  ISETP.NE.U32.AND P2, PT, R144, RZ, PT ;  /* 0x000000ff9000720c */ /* 0x000fe80003f45070 */
[----:B------:R-:W-:Y:S11]  /*6220*/  ISETP.NE.AND.EX P2, PT, R145, RZ, PT, P2 ;  /* 0x000000ff9100720c */ /* 0x000ff60003f45320 */
[----:B------:R-:W-:Y:S02]  /*6230*/  @!UPT UIADD3 URZ, UPT, UPT, URZ, URZ, URZ ;  /* 0x000000fffffff290 */ /* 0x000fe4000fffe0ff */
[----:B------:R-:W1:Y:S01]  /*6240*/  @P2 LDC.64 R2, c[0x0][0x8a8] ;  /* 0x00022a00ff022b82 */ /* 0x000e620000000a00 */
[----:B------:R-:W-:Y:S04]  /*6250*/  @P2 IMAD R0, R146, UR36, RZ ;  /* 0x0000002492002c24 */ /* 0x000fe8000f8e02ff */
[----:B-1----:R-:W-:Y:S05]  /*6260*/  @P2 IMAD.WIDE R2, R0, 0x4, R2 ;  /* 0x0000000400022825 */ /* 0x002fea00078e0202 */
[----:B-----5:R1:W5:Y:S02]  /*6270*/  @P2 LDG.E R78, desc[UR40][R2.64] ;  /* 0x00000028024e2981 */ /* 0x020364000c1e1900 */
[----:B-1----:R-:W3:Y:S02]  /*6280*/  @!P2 LDC R78, c[0x0][0x8a0] ;  /* 0x00022800ff4eab82 */ /* 0x002ee40000000800 */
.L_x_118:
[----:B--2--5:R-:W-:Y:S01]  /*6290*/  @P0 FSETP.NEU.AND P4, PT, R81, RZ, PT ;  /* 0x000000ff5100020b */ /* 0x024fe20003f8d000 */
[----:B------:R-:W-:Y:S01]  /*62a0*/  IMAD.U32 R0, RZ, RZ, UR4 ;  /* 0x00000004ff007e24 */ /* 0x000fe2000f8e00ff */
[----:B------:R-:W-:Y:S01]  /*62b0*/  @P0 LOP3.LUT P2, RZ, R165, 0xff, RZ, 0xc0, !PT ;  /* 0x000000ffa5ff0812 */ /* 0x000fe2000784c0ff */
[----:B------:R-:W-:Y:S01]  /*62c0*/  BSSY B1, `(.L_x_119) ;  /* 0x000003d000017945 */ /* 0x000fe20003800000 */
[----:B------:R-:W-:Y:S01]  /*62d0*/  @P0 SEL R3, RZ, 0xffffffff, P4 ;  /* 0xffffffffff030807 */ /* 0x000fe20002000000 */
[C---:B------:R-:W-:Y:S01]  /*62e0*/  IMAD R64, R76.reuse, 0x40, R79 ;  /* 0x000000404c407824 */ /* 0x040fe200078e024f */
[----:B------:R-:W-:Y:S02]  /*62f0*/  LEA R181, R76, UR43, 0x3 ;  /* 0x0000002b4cb57c11 */ /* 0x000fe4000f8e18ff */
[----:B------:R-:W-:Y:S02]  /*6300*/  CS2R R86, SRZ ;  /* 0x0000000000567805 */ /* 0x000fe4000001ff00 */
[----:B------:R-:W-:Y:S02]  /*6310*/  @P1 SEL R3, R0, R3, !P2 ;  /* 0x0000000300031207 */ /* 0x000fe40005000000 */
[----:B------:R-:W-:Y:S02]  /*6320*/  CS2R R84, SRZ ;  /* 0x0000000000547805 */ /* 0x000fe4000001ff00 */
[----:B------:R-:W-:Y:S02]  /*6330*/  SHF.L.U32 R2, R175, 0x1f, RZ ;  /* 0x0000001faf027819 */ /* 0x000fe400000006ff */
[----:B------:R-:W-:Y:S02]  /*6340*/  CS2R R90, SRZ ;  /* 0x00000000005a7805 */ /* 0x000fe4000001ff00 */
[----:B------:R-:W-:Y:S02]  /*6350*/  @P0 LOP3.LUT R3, R3, 0x1, RZ, 0xc0, !PT ;  /* 0x0000000103030812 */ /* 0x000fe400078ec0ff */
[----:B------:R-:W-:Y:S02]  /*6360*/  CS2R R88, SRZ ;  /* 0x0000000000587805 */ /* 0x000fe4000001ff00 */
[----:B------:R-:W-:Y:S02]  /*6370*/  PLOP3.LUT P5, PT, PT, PT, PT, 0x8, 0x80 ;  /* 0x000000000080781c */ /* 0x000fe40003fae170 */
[----:B------:R-:W-:Y:S02]  /*6380*/  CS2R R98, SRZ ;  /* 0x0000000000627805 */ /* 0x000fe4000001ff00 */
[----:B------:R-:W-:Y:S02]  /*6390*/  ISETP.NE.U32.OR P1, PT, R3, 0x1, !P0 ;  /* 0x000000010300780c */ /* 0x000fe40004725470 */
[----:B------:R-:W-:Y:S02]  /*63a0*/  CS2R R96, SRZ ;  /* 0x0000000000607805 */ /* 0x000fe4000001ff00 */
[----:B------:R-:W-:Y:S02]  /*63b0*/  CS2R R94, SRZ ;  /* 0x00000000005e7805 */ /* 0x000fe4000001ff00 */
[----:B------:R-:W-:Y:S07]  /*63c0*/  CS2R R92, SRZ ;  /* 0x00000000005c7805 */ /* 0x000fee000001ff00 */
[----:B------:R-:W-:Y:S04]  /*63d0*/  @P1 SHF.L.U32 R4, R173, 0x1f, RZ ;  /* 0x0000001fad041819 */ /* 0x000fe800000006ff */
[----:B------:R-:W1:Y:S01]  /*63e0*/  @P1 SYNCS.PHASECHK.TRANS64.TRYWAIT P0, [UR43+0x140], R4 ;  /* 0x00014004ff0015a7 */ /* 0x000e62000800112b */
[----:B------:R2:W4:Y:S01]  /*63f0*/  SYNCS.PHASECHK.TRANS64.TRYWAIT P4, [R181+URZ+0x180], R2 ;  /* 0x00018002b50075a7 */ /* 0x00052200080811ff */
[----:B-1----:R-:W-:Y:S01]  /*6400*/  @P1 PLOP3.LUT P5, PT, P0, PT, PT, 0x8, 0x80 ;  /* 0x000000000080181c */ /* 0x002fe200007ae170 */
[----:B------:R-:W-:Y:S01]  /*6410*/  @!UPT UIADD3 URZ, UPT, UPT, URZ, URZ, URZ ;  /* 0x000000fffffff290 */ /* 0x000fe2000fffe0ff */
[----:B--2-4-:R-:W-:Y:S11]  /*6420*/  @!P1 BRA `(.L_x_120) ;  /* 0x0000000000989947 */ /* 0x014ff60003800000 */
[----:B------:R-:W-:Y:S01]  /*6430*/  ISETP.NE.U32.AND P0, PT, RZ, UR38, PT ;  /* 0x00000026ff007c0c */ /* 0x000fe2000bf05070 */
[----:B------:R-:W-:Y:S01]  /*6440*/  BSSY B0, `(.L_x_121) ;  /* 0x0000016000007945 */ /* 0x000fe20003800000 */
[----:B------:R-:W-:Y:S02]  /*6450*/  FSETP.NEU.AND P2, PT, R81, RZ, PT ;  /* 0x000000ff5100720b */ /* 0x000fe40003f4d000 */
[----:B------:R-:W-:Y:S02]  /*6460*/  CS2R R94, SRZ ;  /* 0x00000000005e7805 */ /* 0x000fe4000001ff00 */
[----:B------:R-:W-:Y:S02]  /*6470*/  ISETP.NE.AND.EX P0, PT, RZ, UR39, PT, P0 ;  /* 0x00000027ff007c0c */ /* 0x000fe4000bf05300 */
[----:B------:R-:W-:Y:S02]  /*6480*/  CS2R R92, SRZ ;  /* 0x00000000005c7805 */ /* 0x000fe4000001ff00 */
[----:B------:R-:W-:Y:S02]  /*6490*/  LOP3.LUT P1, RZ, R165, 0xff, RZ, 0xc0, !PT ;  /* 0x000000ffa5ff7812 */ /* 0x000fe4000782c0ff */
[----:B------:R-:W-:Y:S02]  /*64a0*/  CS2R R98, SRZ ;  /* 0x0000000000627805 */ /* 0x000fe4000001ff00 */
[----:B------:R-:W-:Y:S02]  /*64b0*/  SEL R0, RZ, 0xffffffff, P2 ;  /* 0xffffffffff007807 */ /* 0x000fe40001000000 */
[----:B------:R-:W-:Y:S02]  /*64c0*/  CS2R R96, SRZ ;  /* 0x0000000000607805 */ /* 0x000fe4000001ff00 */
[----:B------:R-:W-:Y:S02]  /*64d0*/  SEL R3, RZ, 0xffffffff, P0 ;  /* 0xffffffffff037807 */ /* 0x000fe40000000000 */
[----:B------:R-:W-:Y:S02]  /*64e0*/  CS2R R90, SRZ ;  /* 0x00000000005a7805 */ /* 0x000fe4000001ff00 */
[----:B------:R-:W-:Y:S02]  /*64f0*/  CS2R R88, SRZ ;  /* 0x0000000000587805 */ /* 0x000fe4000001ff00 */
[----:B------:R-:W-:Y:S02]  /*6500*/  CS2R R86, SRZ ;  /* 0x0000000000567805 */ /* 0x000fe4000001ff00 */
[----:B------:R-:W-:Y:S02]  /*6510*/  @P3 SEL R0, R3, R0, !P1 ;  /* 0x0000000003003207 */ /* 0x000fe40004800000 */
[----:B------:R-:W-:Y:S02]  /*6520*/  CS2R R84, SRZ ;  /* 0x0000000000547805 */ /* 0x000fe4000001ff00 */
[----:B------:R-:W-:Y:S04]  /*6530*/  LOP3.LUT R0, R0, 0x1, RZ, 0xc0, !PT ;  /* 0x0000000100007812 */ /* 0x000fe800078ec0ff */
[----:B------:R-:W-:Y:S01]  /*6540*/  ISETP.NE.U32.AND P0, PT, R0, 0x1, PT ;  /* 0x000000010000780c */ /* 0x000fe20003f05070 */
[----:B------:R-:W-:Y:S01]  /*6550*/  @!UPT UIADD3 URZ, UPT, UPT, URZ, URZ, URZ ;  /* 0x000000fffffff290 */ /* 0x000fe2000fffe0ff */
[----:B------:R-:W-:Y:S11]  /*6560*/  @!P5 BRA `(.L_x_122) ;  /* 0x00000000000cd947 */ /* 0x000ff60003800000 */
[----:B------:R-:W-:Y:S04]  /*6570*/  SHF.L.U32 R3, R173, 0x1f, RZ ;  /* 0x0000001fad037819 */ /* 0x000fe800000006ff */
[----:B------:R-:W1:Y:S02]  /*6580*/  SYNCS.PHASECHK.TRANS64.TRYWAIT P1, [UR43+0x140], R3 ;  /* 0x00014003ff0075a7 */ /* 0x000e64000802112b */
[----:B-1----:R-:W-:Y:S05]  /*6590*/  @!P1 BRA `(.L_x_123) ;  /* 0x00000024002c9947 */ /* 0x002fea0003800000 */
.L_x_122:
[----:B------:R-:W-:Y:S05]  /*65a0*/  BSYNC B0 ;  /* 0x0000000000007941 */ /* 0x000fea0003800000 */
.L_x_121:
[----:B------:R2:W4:Y:S01]  /*65b0*/  @P0 LDS.128 R92, [R168+UR43+0x400] ;  /* 0x0004002ba85c0984 */ /* 0x0005220008000c00 */
[----:B------:R-:W-:Y:S01]  /*65c0*/  UIADD3 UR4, UPT, UPT, UR43, 0x148, URZ ;  /* 0x000001482b047890 */ /* 0x000fe2000fffe0ff */
[----:B------:R-:W-:Y:S02]  /*65d0*/  LOP3.LUT R173, R173, 0x1, RZ, 0x3c, !PT ;  /* 0x00000001adad7812 */ /* 0x000fe400078e3cff */
[----:B------:R2:W1:Y:S01]  /*65e0*/  @P0 LDS.128 R96, [R178+0x10] ;  /* 0x00001000b2600984 */ /* 0x0004620000000c00 */
[----:B------:R-:W-:Y:S03]  /*65f0*/  UPRMT UR4, UR37, 0x654, UR4 ;  /* 0x0000065425047896 */ /* 0x000fe60008000004 */
[----:B------:R2:W1:Y:S04]  /*6600*/  @P0 LDS.128 R88, [R177+0x20] ;  /* 0x00002000b1580984 */ /* 0x0004680000000c00 */
[----:B------:R2:W1:Y:S01]  /*6610*/  @P0 LDS.128 R84, [R176+0x30] ;  /* 0x00003000b0540984 */ /* 0x0004620000000c00 */
[----:B------:R-:W-:Y:S01]  /*6620*/  @!PT LDS RZ, [RZ] ;  /* 0x00000000fffff984 */ /* 0x000fe20000000800 */
[----:B------:R-:W-:Y:S01]  /*6630*/  @!PT LDS RZ, [RZ] ;  /* 0x00000000fffff984 */ /* 0x000fe20000000800 */
[----:B------:R-:W-:Y:S01]  /*6640*/  @!PT LDS RZ, [RZ] ;  /* 0x00000000fffff984 */ /* 0x000fe20000000800 */
[----:B------:R-:W-:Y:S01]  /*6650*/  @!PT LDS RZ, [RZ] ;  /* 0x00000000fffff984 */ /* 0x000fe20000000800 */
[----:B------:R5:W-:Y:S06]  /*6660*/  MEMBAR.ALL.CTA ;  /* 0x0000000000007992 */ /* 0x000bec0000008000 */
[----:B-----5:R-:W5:Y:S02]  /*6670*/  FENCE.VIEW.ASYNC.S ;  /* 0x00000000000073c6 */ /* 0x020f640000000000 */
[----:B-----5:R-:W-:Y:S01]  /*6680*/  SYNCS.ARRIVE.TRANS64.RED.A1T0 RZ, [UR4], RZ ;  /* 0x000000ffffff79a7 */ /* 0x020fe20008100404 */
.L_x_120:
[----:B------:R-:W-:Y:S05]  /*6690*/  BSYNC B1 ;  /* 0x0000000000017941 */ /* 0x000fea0003800000 */
.L_x_119:
[----:B-1----:R-:W-:Y:S04]  /*66a0*/  SHF.R.U32.HI R0, RZ, 0x15, R64 ;  /* 0x00000015ff007819 */ /* 0x002fe80000011640 */
[----:B------:R-:W-:Y:S01]  /*66b0*/  LOP3.LUT P0, RZ, R0, 0x3, R169, 0x48, !PT ;  /* 0x0000000300ff7812 */ /* 0x000fe200078048a9 */
[----:B------:R-:W-:Y:S01]  /*66c0*/  @!UPT UIADD3 URZ, UPT, UPT, URZ, URZ, URZ ;  /* 0x000000fffffff290 */ /* 0x000fe2000fffe0ff */
[----:B------:R-:W-:Y:S11]  /*66d0*/  @P4 BRA `(.L_x_124) ;  /* 0x0000000000084947 */ /* 0x000ff60003800000 */
[----:B------:R-:W1:Y:S02]  /*66e0*/  SYNCS.PHASECHK.TRANS64.TRYWAIT P1, [R181+URZ+0x180], R2 ;  /* 0x00018002b50075a7 */ /* 0x000e6400080211ff */
[----:B-1----:R-:W-:Y:S05]  /*66f0*/  @!P1 BRA `(.L_x_125) ;  /* 0x0000002000ec9947 */ /* 0x002fea0003800000 */
.L_x_124:
[----:B------:R-:W-:Y:S05]  /*6700*/  @!P0 BRA `(.L_x_126) ;  /* 0x0000000000408947 */ /* 0x000fea0003800000 */
[----:B------:R-:W1:Y:S01]  /*6710*/  LDCU.64 UR8, c[0x4][0x70] ;  /* 0x01000e00ff0877ac */ /* 0x000e620008000a00 */
[----:B------:R-:W-:Y:S01]  /*6720*/  MOV R3, 0x0 ;  /* 0x0000000000037802 */ /* 0x000fe20000000f00 */
[----:B------:R-:W-:Y:S02]  /*6730*/  HFMA2 R12, -RZ, RZ, 0, 5.9604644775390625e-08 ;  /* 0x00000001ff0c7431 */ /* 0x000fe400000001ff */
[----:B------:R-:W-:Y:S02]  /*6740*/  IMAD.MOV.U32 R8, RZ, RZ, 0x192 ;  /* 0x00000192ff087424 */ /* 0x000fe400078e00ff */
[----:B------:R-:W-:Y:S01]  /*6750*/  IMAD.MOV.U32 R13, RZ, RZ, RZ ;  /* 0x000000ffff0d7224 */ /* 0x000fe200078e00ff */
[----:B------:R-:W5:Y:S01]  /*6760*/  LDCU.64 UR6, c[0x4][0x78] ;  /* 0x01000f00ff0677ac */ /* 0x000f620008000a00 */
[----:B------:R-:W2:Y:S01]  /*6770*/  LDC.64 R2, c[0x4][R3] ;  /* 0x0100000003027b82 */ /* 0x000ea20000000a00 */
[----:B------:R-:W3:Y:S01]  /*6780*/  LDCU.64 UR4, c[0x4][0x10] ;  /* 0x01000200ff0477ac */ /* 0x000ee20008000a00 */
[----:B-1----:R-:W-:Y:S01]  /*6790*/  MOV R5, UR9 ;  /* 0x0000000900057c02 */ /* 0x002fe20008000f00 */
[----:B------:R-:W-:Y:S01]  /*67a0*/  IMAD.U32 R4, RZ, RZ, UR8 ;  /* 0x00000008ff047e24 */ /* 0x000fe2000f8e00ff */
[----:B-----5:R-:W-:Y:S01]  /*67b0*/  MOV R7, UR7 ;  /* 0x0000000700077c02 */ /* 0x020fe20008000f00 */
[----:B------:R-:W-:Y:S01]  /*67c0*/  IMAD.U32 R6, RZ, RZ, UR6 ;  /* 0x00000006ff067e24 */ /* 0x000fe2000f8e00ff */
[----:B---3--:R-:W-:Y:S01]  /*67d0*/  MOV R11, UR5 ;  /* 0x00000005000b7c02 */ /* 0x008fe20008000f00 */
[----:B------:R-:W-:Y:S02]  /*67e0*/  IMAD.U32 R10, RZ, RZ, UR4 ;  /* 0x00000004ff0a7e24 */ /* 0x000fe4000f8e00ff */
[----:B------:R-:W-:Y:S07]  /*67f0*/  LEPC R20, `(.L_x_126) ;  /* 0x000000001014794e */ /* 0x000fee0000000000 */
[----:B--2-4-:R-:W-:Y:S05]  /*6800*/  CALL.ABS.NOINC R2 ;  /* 0x0000000002007343 */ /* 0x014fea0003c00000 */
.L_x_126:
[----:B------:R-:W-:Y:S01]  /*6810*/  LOP3.LUT P0, RZ, R166, 0x60, RZ, 0xc0, !PT ;  /* 0x00000060a6ff7812 */ /* 0x000fe2000780c0ff */
[----:B------:R-:W-:Y:S05]  /*6820*/  WARPSYNC.ALL ;  /* 0x0000000000007948 */ /* 0x000fea0003800000 */
[----:B------:R-:W-:Y:S01]  /*6830*/  R2UR UR4, R64 ;  /* 0x00000000400472ca */ /* 0x000fe200000e0000 */
[----:B------:R-:W-:Y:S01]  /*6840*/  BSSY.RECONVERGENT B0, `(.L_x_127) ;  /* 0x0000120000007945 */ /* 0x000fe20003800200 */
[-C--:B----4-:R-:W-:Y:S02]  /*6850*/  F2FP.F16.E5M2.UNPACK_B R82, R92.reuse ;  /* 0x0000005cff52723e */ /* 0x090fe400020004ff */
[----:B------:R-:W-:Y:S02]  /*6860*/  F2FP.F16.E5M2.UNPACK_B R109, R92.H1 ;  /* 0x0000005cff6d723e */ /* 0x000fe400030004ff */
[-C--:B------:R-:W-:Y:S01]  /*6870*/  F2FP.F16.E5M2.UNPACK_B R107, R93.reuse ;  /* 0x0000005dff6b723e */ /* 0x080fe200020004ff */
[--C-:B------:R-:W-:Y:S01]  /*6880*/  HADD2.F32 R80, -RZ, R82.reuse.H0_H0 ;  /* 0x20000052ff507230 */ /* 0x100fe20000004100 */
[----:B------:R-:W-:Y:S01]  /*6890*/  F2FP.F16.E5M2.UNPACK_B R105, R93.H1 ;  /* 0x0000005dff69723e */ /* 0x000fe200030004ff */
[----:B------:R-:W-:Y:S01]  /*68a0*/  HADD2.F32 R82, -RZ, R82.H1_H1 ;  /* 0x30000052ff527230 */ /* 0x000fe20000004100 */
[-C--:B------:R-:W-:Y:S01]  /*68b0*/  F2FP.F16.E5M2.UNPACK_B R130, R84.reuse ;  /* 0x00000054ff82723e */ /* 0x080fe200020004ff */
[--C-:B------:R-:W-:Y:S01]  /*68c0*/  HADD2.F32 R83, -RZ, R109.reuse.H0_H0 ;  /* 0x2000006dff537230 */ /* 0x100fe20000004100 */
[----:B------:R-:W-:Y:S01]  /*68d0*/  F2FP.F16.E5M2.UNPACK_B R132, R84.H1 ;  /* 0x00000054ff84723e */ /* 0x000fe200030004ff */
[----:B------:R-:W1:Y:S01]  /*68e0*/  LDTM.x64 R4, tmem[UR4] ;  /* 0x00000004000479ee */ /* 0x000e620008340000 */
[----:B------:R-:W-:Y:S01]  /*68f0*/  NOP ;  /* 0x0000000000007918 */ /* 0x000fe20000000000 */
[----:B------:R-:W-:Y:S01]  /*6900*/  IADD3 R181, PT, PT, R181, 0x1a0, RZ ;  /* 0x000001a0b5b57810 */ /* 0x000fe20007ffe0ff */
[--C-:B------:R-:W-:Y:S01]  /*6910*/  HADD2.F32 R129, -RZ, R130.reuse.H0_H0 ;  /* 0x20000082ff817230 */ /* 0x100fe20000004100 */
[----:B------:R-:W-:Y:S01]  /*6920*/  F2FP.F16.E5M2.UNPACK_B R93, R94 ;  /* 0x0000005eff5d723e */ /* 0x000fe200020004ff */
[----:B------:R-:W-:Y:S01]  /*6930*/  HADD2.F32 R130, -RZ, R130.H1_H1 ;  /* 0x30000082ff827230 */ /* 0x000fe20000004100 */
[----:B------:R-:W-:Y:S01]  /*6940*/  LOP3.LUT R181, R181, 0xfefffff8, RZ, 0xc0, !PT ;  /* 0xfefffff8b5b57812 */ /* 0x000fe200078ec0ff */
[----:B------:R-:W-:Y:S01]  /*6950*/  HADD2.F32 R84, -RZ, R109.H1_H1 ;  /* 0x3000006dff547230 */ /* 0x000fe20000004100 */
[-C--:B------:R-:W-:Y:S01]  /*6960*/  F2FP.F16.E5M2.UNPACK_B R134, R85.reuse ;  /* 0x00000055ff86723e */ /* 0x080fe200020004ff */
[----:B------:R-:W-:Y:S01]  /*6970*/  HADD2.F32 R131, -RZ, R132.H0_H0 ;  /* 0x20000084ff837230 */ /* 0x000fe20000004100 */
[----:B-1----:R1:W-:Y:S01]  /*6980*/  SYNCS.ARRIVE.TRANS64.RED.A1T0 RZ, [R181+URZ], RZ ;  /* 0x000000ffb5ff79a7 */ /* 0x0023e200081004ff */
[----:B------:R-:W-:Y:S01]  /*6990*/  F2FP.F16.E5M2.UNPACK_B R136, R85.H1 ;  /* 0x00000055ff88723e */ /* 0x000fe200030004ff */
[--C-:B------:R-:W-:Y:S01]  /*69a0*/  HADD2.F32 R85, -RZ, R107.reuse.H0_H0 ;  /* 0x2000006bff557230 */ /* 0x100fe20000004100 */
[-C--:B------:R-:W-:Y:S01]  /*69b0*/  F2FP.F16.E5M2.UNPACK_B R138, R86.reuse ;  /* 0x00000056ff8a723e */ /* 0x080fe200020004ff */
[--C-:B------:R-:W-:Y:S01]  /*69c0*/  HADD2.F32 R133, -RZ, R134.reuse.H0_H0 ;  /* 0x20000086ff857230 */ /* 0x100fe20000004100 */
[----:B------:R-:W-:Y:S01]  /*69d0*/  F2FP.F16.E5M2.UNPACK_B R140, R86.H1 ;  /* 0x00000056ff8c723e */ /* 0x000fe200030004ff */
[----:B------:R-:W-:Y:S01]  /*69e0*/  HADD2.F32 R86, -RZ, R107.H1_H1 ;  /* 0x3000006bff567230 */ /* 0x000fe20000004100 */
[----:B------:R-:W-:Y:S01]  /*69f0*/  F2FP.F16.E5M2.UNPACK_B R142, R87 ;  /* 0x00000057ff8e723e */ /* 0x000fe200020004ff */
[----:B------:R-:W-:Y:S01]  /*6a00*/  HADD2.F32 R134, -RZ, R134.H1_H1 ;  /* 0x30000086ff867230 */ /* 0x000fe20000004100 */
[----:B------:R-:W-:Y:S01]  /*6a10*/  F2FP.F16.E5M2.UNPACK_B R114, R88 ;  /* 0x00000058ff72723e */ /* 0x000fe200020004ff */
[--C-:B------:R-:W-:Y:S01]  /*6a20*/  HADD2.F32 R137, -RZ, R138.reuse.H0_H0 ;  /* 0x2000008aff897230 */ /* 0x100fe20000004100 */
[-C--:B------:R-:W-:Y:S01]  /*6a30*/  F2FP.F16.E5M2.UNPACK_B R118, R89.reuse ;  /* 0x00000059ff76723e */ /* 0x080fe200020004ff */
[----:B------:R-:W-:Y:S01]  /*6a40*/  HADD2.F32 R138, -RZ, R138.H1_H1 ;  /* 0x3000008aff8a7230 */ /* 0x000fe20000004100 */
[----:B------:R-:W-:Y:S01]  /*6a50*/  F2FP.F16.E5M2.UNPACK_B R120, R89.H1 ;  /* 0x00000059ff78723e */ /* 0x000fe200030004ff */
[C---:B---3--:R-:W-:Y:S01]  /*6a60*/  FMUL R4, R78.reuse, R4 ;  /* 0x000000044e047220 */ /* 0x048fe20000400000 */
[C---:B------:R-:W-:Y:S01]  /*6a70*/  FMUL R5, R78.reuse, R5 ;  /* 0x000000054e057220 */ /* 0x040fe20000400000 */
[C---:B------:R-:W-:Y:S01]  /*6a80*/  FMUL R8, R78.reuse, R8 ;  /* 0x000000084e087220 */ /* 0x040fe20000400000 */
[C---:B------:R-:W-:Y:S01]  /*6a90*/  FMUL R9, R78.reuse, R9 ;  /* 0x000000094e097220 */ /* 0x040fe20000400000 */
[C---:B------:R-:W-:Y:S01]  /*6aa0*/  FFMA R4, R81.reuse, R80, R4 ;  /* 0x0000005051047223 */ /* 0x040fe20000000004 */
[C---:B------:R-:W-:Y:S01]  /*6ab0*/  FFMA R5, R81.reuse, R82, R5 ;  /* 0x0000005251057223 */ /* 0x040fe20000000005 */
[----:B------:R-:W-:Y:S02]  /*6ac0*/  HADD2.F32 R89, -RZ, R93.H0_H0 ;  /* 0x2000005dff597230 */ /* 0x000fe40000004100 */
[C---:B------:R-:W-:Y:S01]  /*6ad0*/  FMUL R12, R78.reuse, R12 ;  /* 0x0000000c4e0c7220 */ /* 0x040fe20000400000 */
        /* <DEDUP_REMOVED lines=11> */
[--C-:B------:R-:W-:Y:S02]  /*6b90*/  HADD2.F32 R113, -RZ, R114.reuse.H0_H0 ;  /* 0x20000072ff717230 */ /* 0x100fe40000004100 */
[C---:B------:R-:W-:Y:S01]  /*6ba0*/  FMUL R32, R78.reuse, R36 ;  /* 0x000000244e207220 */ /* 0x040fe20000400000 */
[----:B------:R-:W-:Y:S02]  /*6bb0*/  HADD2.F32 R114, -RZ, R114.H1_H1 ;  /* 0x30000072ff727230 */ /* 0x000fe40000004100 */
[C---:B------:R-:W-:Y:S01]  /*6bc0*/  FMUL R33, R78.reuse, R37 ;  /* 0x000000254e217220 */ /* 0x040fe20000400000 */
[--C-:B------:R-:W-:Y:S02]  /*6bd0*/  HADD2.F32 R117, -RZ, R118.reuse.H0_H0 ;  /* 0x20000076ff757230 */ /* 0x100fe40000004100 */
[C---:B------:R-:W-:Y:S01]  /*6be0*/  FMUL R36, R78.reuse, R40 ;  /* 0x000000284e247220 */ /* 0x040fe20000400000 */
[----:B------:R-:W-:Y:S02]  /*6bf0*/  HADD2.F32 R118, -RZ, R118.H1_H1 ;  /* 0x30000076ff767230 */ /* 0x000fe40000004100 */
        /* <DEDUP_REMOVED lines=8> */
[----:B------:R-:W-:Y:S01]  /*6c80*/  F2FP.F16.E5M2.UNPACK_B R92, R94.H1 ;  /* 0x0000005eff5c723e */ /* 0x000fe200030004ff */
[C---:B------:R-:W-:Y:S01]  /*6c90*/  FMUL R53, R78.reuse, R57 ;  /* 0x000000394e357220 */ /* 0x040fe20000400000 */
[C---:B------:R-:W-:Y:S01]  /*6ca0*/  FMUL R56, R78.reuse, R60 ;  /* 0x0000003c4e387220 */ /* 0x040fe20000400000 */
[----:B------:R-:W-:Y:S01]  /*6cb0*/  F2FP.F16.E5M2.UNPACK_B R141, R87.H1 ;  /* 0x00000057ff8d723e */ /* 0x000fe200030004ff */
[C---:B------:R-:W-:Y:S01]  /*6cc0*/  FMUL R57, R78.reuse, R61 ;  /* 0x0000003d4e397220 */ /* 0x040fe20000400000 */
[----:B------:R-:W-:Y:S02]  /*6cd0*/  HADD2.F32 R80, -RZ, R142.H1_H1 ;  /* 0x3000008eff507230 */ /* 0x000fe40000004100 */
[C---:B------:R-:W-:Y:S01]  /*6ce0*/  FMUL R60, R78.reuse, R64 ;  /* 0x000000404e3c7220 */ /* 0x040fe20000400000 */
[----:B------:R-:W-:Y:S01]  /*6cf0*/  F2FP.F16.E5M2.UNPACK_B R116, R88.H1 ;  /* 0x00000058ff74723e */ /* 0x000fe200030004ff */
[C---:B------:R-:W-:Y:S01]  /*6d00*/  FMUL R61, R78.reuse, R65 ;  /* 0x000000414e3d7220 */ /* 0x040fe20000400000 */
[C---:B------:R-:W-:Y:S01]  /*6d10*/  FMUL R6, R78.reuse, R6 ;  /* 0x000000064e067220 */ /* 0x040fe20000400000 */
[----:B------:R-:W-:Y:S01]  /*6d20*/  F2FP.F16.E5M2.UNPACK_B R94, R95 ;  /* 0x0000005fff5e723e */ /* 0x000fe200020004ff */
[C---:B------:R-:W-:Y:S01]  /*6d30*/  FMUL R7, R78.reuse, R7 ;  /* 0x000000074e077220 */ /* 0x040fe20000400000 */
[----:B------:R-:W-:Y:S02]  /*6d40*/  HADD2.F32 R87, -RZ, R105.H0_H0 ;  /* 0x20000069ff577230 */ /* 0x000fe40000004100 */
[C---:B------:R-:W-:Y:S01]  /*6d50*/  FFMA R6, R81.reuse, R83, R6 ;  /* 0x0000005351067223 */ /* 0x040fe20000000006 */
[----:B------:R-:W-:Y:S01]  /*6d60*/  F2FP.F16.E5M2.UNPACK_B R122, R90 ;  /* 0x0000005aff7a723e */ /* 0x000fe200020004ff */
[C---:B------:R-:W-:Y:S01]  /*6d70*/  FFMA R7, R81.reuse, R84, R7 ;  /* 0x0000005451077223 */ /* 0x040fe20000000007 */
[C---:B------:R-:W-:Y:S01]  /*6d80*/  FFMA R8, R81.reuse, R85, R8 ;  /* 0x0000005551087223 */ /* 0x040fe20000000008 */
[----:B------:R-:W-:Y:S01]  /*6d90*/  F2FP.F16.E5M2.UNPACK_B R124, R90.H1 ;  /* 0x0000005aff7c723e */ /* 0x000fe200030004ff */
[----:B------:R-:W-:Y:S01]  /*6da0*/  FFMA R9, R81, R86, R9 ;  /* 0x0000005651097223 */ /* 0x000fe20000000009 */
[----:B------:R-:W-:Y:S01]  /*6db0*/  HADD2.F32 R90, -RZ, R93.H1_H1 ;  /* 0x3000005dff5a7230 */ /* 0x000fe20000004100 */
[----:B------:R-:W-:Y:S01]  /*6dc0*/  F2FP.SATFINITE.E5M2.F32.PACK_AB_MERGE_C R156, R7, R6, RZ ;  /* 0x00000006079c723e */ /* 0x000fe200048060ff */
[----:B------:R-:W-:Y:S02]  /*6dd0*/  HADD2.F32 R93, -RZ, R94.H0_H0 ;  /* 0x2000005eff5d7230 */ /* 0x000fe40000004100 */
[C---:B------:R-:W-:Y:S01]  /*6de0*/  FMUL R10, R78.reuse, R10 ;  /* 0x0000000a4e0a7220 */ /* 0x040fe20000400000 */
[----:B------:R-:W-:Y:S01]  /*6df0*/  HADD2.F32 R88, -RZ, R105.H1_H1 ;  /* 0x30000069ff587230 */ /* 0x000fe20000004100 */
[----:B------:R-:W-:Y:S01]  /*6e00*/  F2FP.SATFINITE.E5M2.F32.PACK_AB_MERGE_C R156, R5, R4, R156 ;  /* 0x00000004059c723e */ /* 0x000fe2000480609c */
[--C-:B------:R-:W-:Y:S02]  /*6e10*/  HADD2.F32 R121, -RZ, R122.reuse.H0_H0 ;  /* 0x2000007aff797230 */ /* 0x100fe40000004100 */
[C---:B------:R-:W-:Y:S01]  /*6e20*/  FFMA R10, R81.reuse, R87, R10 ;  /* 0x00000057510a7223 */ /* 0x040fe2000000000a */
[----:B------:R-:W-:Y:S02]  /*6e30*/  HADD2.F32 R122, -RZ, R122.H1_H1 ;  /* 0x3000007aff7a7230 */ /* 0x000fe40000004100 */
[C---:B------:R-:W-:Y:S01]  /*6e40*/  FMUL R11, R78.reuse, R11 ;  /* 0x0000000b4e0b7220 */ /* 0x040fe20000400000 */
[----:B------:R-:W-:Y:S01]  /*6e50*/  F2FP.F16.E5M2.UNPACK_B R103, R95.H1 ;  /* 0x0000005fff67723e */ /* 0x000fe200030004ff */
[----:B------:R-:W-:Y:S01]  /*6e60*/  HADD2.F32 R95, -RZ, R94.H1_H1 ;  /* 0x3000005eff5f7230 */ /* 0x000fe20000004100 */
[-C--:B------:R-:W-:Y:S01]  /*6e70*/  F2FP.F16.E5M2.UNPACK_B R126, R91.reuse ;  /* 0x0000005bff7e723e */ /* 0x080fe200020004ff */
[C---:B------:R-:W-:Y:S01]  /*6e80*/  FFMA R11, R81.reuse, R88, R11 ;  /* 0x00000058510b7223 */ /* 0x040fe2000000000b */
[----:B------:R-:W-:Y:S01]  /*6e90*/  F2FP.F16.E5M2.UNPACK_B R128, R91.H1 ;  /* 0x0000005bff80723e */ /* 0x000fe200030004ff */
[----:B------:R-:W-:Y:S02]  /*6ea0*/  HADD2.F32 R91, -RZ, R92.H0_H0 ;  /* 0x2000005cff5b7230 */ /* 0x000fe40000004100 */
[C---:B------:R-:W-:Y:S01]  /*6eb0*/  FFMA R12, R81.reuse, R89, R12 ;  /* 0x00000059510c7223 */ /* 0x040fe2000000000c */
[----:B------:R-:W-:Y:S01]  /*6ec0*/  FFMA R13, R81, R90, R13 ;  /* 0x0000005a510d7223 */ /* 0x000fe2000000000d */
[----:B------:R-:W-:Y:S01]  /*6ed0*/  F2FP.SATFINITE.E5M2.F32.PACK_AB_MERGE_C R157, R11, R10, RZ ;  /* 0x0000000a0b9d723e */ /* 0x000fe200048060ff */
[--C-:B------:R-:W-:Y:S01]  /*6ee0*/  HADD2.F32 R125, -RZ, R126.reuse.H0_H0 ;  /* 0x2000007eff7d7230 */ /* 0x100fe20000004100 */
[----:B------:R-:W-:Y:S01]  /*6ef0*/  F2FP.F16.E5M2.UNPACK_B R101, R96 ;  /* 0x00000060ff65723e */ /* 0x000fe200020004ff */
[----:B------:R-:W-:Y:S01]  /*6f00*/  HADD2.F32 R126, -RZ, R126.H1_H1 ;  /* 0x3000007eff7e7230 */ /* 0x000fe20000004100 */
[----:B------:R-:W-:Y:S01]  /*6f10*/  F2FP.SATFINITE.E5M2.F32.PACK_AB_MERGE_C R157, R9, R8, R157 ;  /* 0x00000008099d723e */ /* 0x000fe2000480609d */
[----:B------:R-:W-:Y:S02]  /*6f20*/  HADD2.F32 R83, -RZ, R142.H0_H0 ;  /* 0x2000008eff537230 */ /* 0x000fe40000004100 */
[C---:B------:R-:W-:Y:S01]  /*6f30*/  FMUL R14, R78.reuse, R14 ;  /* 0x0000000e4e0e7220 */ /* 0x040fe20000400000 */
[----:B------:R-:W-:Y:S02]  /*6f40*/  HADD2.F32 R92, -RZ, R92.H1_H1 ;  /* 0x3000005cff5c7230 */ /* 0x000fe40000004100 */
[C---:B------:R-:W-:Y:S01]  /*6f50*/  FMUL R15, R78.reuse, R15 ;  /* 0x0000000f4e0f7220 */ /* 0x040fe20000400000 */
[----:B------:R-:W-:Y:S01]  /*6f60*/  F2FP.F16.E5M2.UNPACK_B R100, R96.H1 ;  /* 0x00000060ff64723e */ /* 0x000fe200030004ff */
[--C-:B------:R-:W-:Y:S02]  /*6f70*/  HADD2.F32 R94, -RZ, R103.reuse.H0_H0 ;  /* 0x20000067ff5e7230 */ /* 0x100fe40000004100 */
[C---:B------:R-:W-:Y:S01]  /*6f80*/  FFMA R14, R81.reuse, R91, R14 ;  /* 0x0000005b510e7223 */ /* 0x040fe2000000000e */
[C---:B------:R-:W-:Y:S01]  /*6f90*/  FFMA R15, R81.reuse, R92, R15 ;  /* 0x0000005c510f7223 */ /* 0x040fe2000000000f */
[C---:B------:R-:W-:Y:S01]  /*6fa0*/  FFMA R0, R81.reuse, R93, R0 ;  /* 0x0000005d51007223 */ /* 0x040fe20000000000 */
[----:B------:R-:W-:Y:S01]  /*6fb0*/  FFMA R2, R81, R95, R2 ;  /* 0x0000005f51027223 */ /* 0x000fe20000000002 */
[-C--:B------:R-:W-:Y:S01]  /*6fc0*/  F2FP.F16.E5M2.UNPACK_B R102, R97.reuse ;  /* 0x00000061ff66723e */ /* 0x080fe200020004ff */
[----:B------:R-:W-:Y:S01]  /*6fd0*/  HADD2.F32 R96, -RZ, R103.H1_H1 ;  /* 0x30000067ff607230 */ /* 0x000fe20000004100 */
[----:B------:R-:W-:Y:S01]  /*6fe0*/  F2FP.SATFINITE.E5M2.F32.PACK_AB_MERGE_C R158, R15, R14, RZ ;  /* 0x0000000e0f9e723e */ /* 0x000fe200048060ff */
[C---:B------:R-:W-:Y:S01]  /*6ff0*/  FMUL R3, R78.reuse, R18 ;  /* 0x000000124e037220 */ /* 0x040fe20000400000 */
[----:B------:R-:W-:Y:S01]  /*7000*/  F2FP.F16.E5M2.UNPACK_B R104, R97.H1 ;  /* 0x00000061ff68723e */ /* 0x000fe200030004ff */
[--C-:B------:R-:W-:Y:S01]  /*7010*/  HADD2.F32 R97, -RZ, R101.reuse.H0_H0 ;  /* 0x20000065ff617230 */ /* 0x100fe20000004100 */
[----:B------:R-:W-:Y:S01]  /*7020*/  F2FP.SATFINITE.E5M2.F32.PACK_AB_MERGE_C R158, R13, R12, R158 ;  /* 0x0000000c0d9e723e */ /* 0x000fe2000480609e */
[C---:B------:R-:W-:Y:S01]  /*7030*/  FFMA R3, R81.reuse, R94, R3 ;  /* 0x0000005e51037223 */ /* 0x040fe20000000003 */
[-C--:B------:R-:W-:Y:S01]  /*7040*/  F2FP.F16.E5M2.UNPACK_B R106, R98.reuse ;  /* 0x00000062ff6a723e */ /* 0x080fe200020004ff */
[C---:B------:R-:W-:Y:S01]  /*7050*/  FMUL R19, R78.reuse, R19 ;  /* 0x000000134e137220 */ /* 0x040fe20000400000 */
[----:B------:R-:W-:Y:S01]  /*7060*/  F2FP.F16.E5M2.UNPACK_B R108, R98.H1 ;  /* 0x00000062ff6c723e */ /* 0x000fe200030004ff */
[----:B------:R-:W-:Y:S01]  /*7070*/  HADD2.F32 R98, -RZ, R101.H1_H1 ;  /* 0x30000065ff627230 */ /* 0x000fe20000004100 */
[-C--:B------:R-:W-:Y:S01]  /*7080*/  F2FP.F16.E5M2.UNPACK_B R110, R99.reuse ;  /* 0x00000063ff6e723e */ /* 0x080fe200020004ff */
[----:B------:R-:W-:Y:S01]  /*7090*/  HADD2.F32 R101, -RZ, R102.H0_H0 ;  /* 0x20000066ff657230 */ /* 0x000fe20000004100 */
[----:B------:R-:W-:Y:S01]  /*70a0*/  F2FP.F16.E5M2.UNPACK_B R112, R99.H1 ;  /* 0x00000063ff70723e */ /* 0x000fe200030004ff */
[----:B------:R-:W-:Y:S02]  /*70b0*/  HADD2.F32 R99, -RZ, R100.H0_H0 ;  /* 0x20000064ff637230 */ /* 0x000fe40000004100 */
[C---:B------:R-:W-:Y:S01]  /*70c0*/  FFMA R19, R81.reuse, R96, R19 ;  /* 0x0000006051137223 */ /* 0x040fe20000000013 */
[C---:B------:R-:W-:Y:S01]  /*70d0*/  FFMA R16, R81.reuse, R97, R16 ;  /* 0x0000006151107223 */ /* 0x040fe20000000010 */
[----:B------:R-:W-:Y:S01]  /*70e0*/  FFMA R17, R81, R98, R17 ;  /* 0x0000006251117223 */ /* 0x000fe20000000011 */
[----:B------:R-:W-:Y:S02]  /*70f0*/  HADD2.F32 R102, -RZ, R102.H1_H1 ;  /* 0x30000066ff667230 */ /* 0x000fe40000004100 */
[----:B------:R-:W-:Y:S01]  /*7100*/  FMUL R18, R78, R22 ;  /* 0x000000164e127220 */ /* 0x000fe20000400000 */
[----:B------:R-:W-:Y:S01]  /*7110*/  HADD2.F32 R100, -RZ, R100.H1_H1 ;  /* 0x30000064ff647230 */ /* 0x000fe20000004100 */
[----:B------:R-:W-:Y:S01]  /*7120*/  F2FP.SATFINITE.E5M2.F32.PACK_AB_MERGE_C R159, R19, R3, RZ ;  /* 0x00000003139f723e */ /* 0x000fe200048060ff */
[--C-:B------:R-:W-:Y:S02]  /*7130*/  HADD2.F32 R105, -RZ, R106.reuse.H0_H0 ;  /* 0x2000006aff697230 */ /* 0x100fe40000004100 */
[C---:B------:R-:W-:Y:S01]  /*7140*/  FFMA R18, R81.reuse, R99, R18 ;  /* 0x0000006351127223 */ /* 0x040fe20000000012 */
[----:B------:R-:W-:Y:S01]  /*7150*/  HADD2.F32 R106, -RZ, R106.H1_H1 ;  /* 0x3000006aff6a7230 */ /* 0x000fe20000004100 */
[----:B------:R-:W-:Y:S01]  /*7160*/  F2FP.SATFINITE.E5M2.F32.PACK_AB_MERGE_C R159, R2, R0, R159 ;  /* 0x00000000029f723e */ /* 0x000fe2000480609f */
[----:B------:R-:W-:Y:S02]  /*7170*/  HADD2.F32 R109, -RZ, R110.H0_H0 ;  /* 0x2000006eff6d7230 */ /* 0x000fe40000004100 */
[C---:B------:R-:W-:Y:S01]  /*7180*/  FMUL R23, R78.reuse, R23 ;  /* 0x000000174e177220 */ /* 0x040fe20000400000 */
[--C-:B------:R-:W-:Y:S02]  /*7190*/  HADD2.F32 R103, -RZ, R104.reuse.H0_H0 ;  /* 0x20000068ff677230 */ /* 0x100fe40000004100 */
[C---:B------:R-:W-:Y:S01]  /*71a0*/  FMUL R22, R78.reuse, R26 ;  /* 0x0000001a4e167220 */ /* 0x040fe20000400000 */
[----:B------:R-:W-:Y:S01]  /*71b0*/  HADD2.F32 R104, -RZ, R104.H1_H1 ;  /* 0x30000068ff687230 */ /* 0x000fe20000004100 */
[----:B------:R1:W-:Y:S01]  /*71c0*/  STS.128 [R168+UR43+0x2400], R156 ;  /* 0x0024009ca8007988 */ /* 0x0003e20008000c2b */
[C---:B------:R-:W-:Y:S01]  /*71d0*/  FFMA R23, R81.reuse, R100, R23 ;  /* 0x0000006451177223 */ /* 0x040fe20000000017 */
[C---:B------:R-:W-:Y:S01]  /*71e0*/  FFMA R20, R81.reuse, R101, R20 ;  /* 0x0000006551147223 */ /* 0x040fe20000000014 */
[C---:B------:R-:W-:Y:S01]  /*71f0*/  FFMA R21, R81.reuse, R102, R21 ;  /* 0x0000006651157223 */ /* 0x040fe20000000015 */
[----:B------:R-:W-:Y:S01]  /*7200*/  FFMA R22, R81, R103, R22 ;  /* 0x0000006751167223 */ /* 0x000fe20000000016 */
[----:B------:R-:W-:Y:S01]  /*7210*/  HADD2.F32 R110, -RZ, R110.H1_H1 ;  /* 0x3000006eff6e7230 */ /* 0x000fe20000004100 */
[----:B------:R-:W-:Y:S01]  /*7220*/  F2FP.SATFINITE.E5M2.F32.PACK_AB_MERGE_C R160, R23, R18, RZ ;  /* 0x0000001217a0723e */ /* 0x000fe200048060ff */
[C---:B------:R-:W-:Y:S01]  /*7230*/  FMUL R27, R78.reuse, R27 ;  /* 0x0000001b4e1b7220 */ /* 0x040fe20000400000 */
[--C-:B------:R-:W-:Y:S02]  /*7240*/  HADD2.F32 R107, -RZ, R108.reuse.H0_H0 ;  /* 0x2000006cff6b7230 */ /* 0x100fe40000004100 */
[C---:B------:R-:W-:Y:S01]  /*7250*/  FMUL R26, R78.reuse, R30 ;  /* 0x0000001e4e1a7220 */ /* 0x040fe20000400000 */
[----:B------:R-:W-:Y:S01]  /*7260*/  HADD2.F32 R108, -RZ, R108.H1_H1 ;  /* 0x3000006cff6c7230 */ /* 0x000fe20000004100 */
[----:B------:R-:W-:Y:S01]  /*7270*/  F2FP.SATFINITE.E5M2.F32.PACK_AB_MERGE_C R160, R17, R16, R160 ;  /* 0x0000001011a0723e */ /* 0x000fe200048060a0 */
[C---:B------:R-:W-:Y:S01]  /*7280*/  FFMA R27, R81.reuse, R104, R27 ;  /* 0x00000068511b7223 */ /* 0x040fe2000000001b */
[C---:B------:R-:W-:Y:S01]  /*7290*/  FFMA R24, R81.reuse, R105, R24 ;  /* 0x0000006951187223 */ /* 0x040fe20000000018 */
[C---:B------:R-:W-:Y:S01]  /*72a0*/  FFMA R25, R81.reuse, R106, R25 ;  /* 0x0000006a51197223 */ /* 0x040fe20000000019 */
[----:B------:R-:W-:Y:S01]  /*72b0*/  FFMA R26, R81, R107, R26 ;  /* 0x0000006b511a7223 */ /* 0x000fe2000000001a */
[C---:B------:R-:W-:Y:S01]  /*72c0*/  FMUL R31, R78.reuse, R31 ;  /* 0x0000001f4e1f7220 */ /* 0x040fe20000400000 */
[--C-:B------:R-:W-:Y:S01]  /*72d0*/  HADD2.F32 R111, -RZ, R112.reuse.H0_H0 ;  /* 0x20000070ff6f7230 */ /* 0x100fe20000004100 */
[----:B------:R-:W-:Y:S01]  /*72e0*/  F2FP.SATFINITE.E5M2.F32.PACK_AB_MERGE_C R161, R27, R22, RZ ;  /* 0x000000161ba1723e */ /* 0x000fe200048060ff */
[----:B------:R-:W-:Y:S02]  /*72f0*/  HADD2.F32 R112, -RZ, R112.H1_H1 ;  /* 0x30000070ff707230 */ /* 0x000fe40000004100 */
[C---:B------:R-:W-:Y:S01]  /*7300*/  FFMA R31, R81.reuse, R108, R31 ;  /* 0x0000006c511f7223 */ /* 0x040fe2000000001f */
[----:B------:R-:W-:Y:S01]  /*7310*/  FFMA R28, R81, R109, R28 ;  /* 0x0000006d511c7223 */ /* 0x000fe2000000001c */
[----:B------:R-:W-:Y:S01]  /*7320*/  F2FP.SATFINITE.E5M2.F32.PACK_AB_MERGE_C R161, R21, R20, R161 ;  /* 0x0000001415a1723e */ /* 0x000fe200048060a1 */
[----:B------:R-:W-:Y:S01]  /*7330*/  FFMA R29, R81, R110, R29 ;  /* 0x0000006e511d7223 */ /* 0x000fe2000000001d */
[C---:B------:R-:W-:Y:S01]  /*7340*/  FMUL R30, R78.reuse, R34 ;  /* 0x000000224e1e7220 */ /* 0x040fe20000400000 */
[----:B------:R-:W-:Y:S01]  /*7350*/  F2FP.SATFINITE.E5M2.F32.PACK_AB_MERGE_C R162, R31, R26, RZ ;  /* 0x0000001a1fa2723e */ /* 0x000fe200048060ff */
[C---:B------:R-:W-:Y:S01]  /*7360*/  FMUL R35, R78.reuse, R35 ;  /* 0x000000234e237220 */ /* 0x040fe20000400000 */
[--C-:B------:R-:W-:Y:S02]  /*7370*/  HADD2.F32 R115, -RZ, R116.reuse.H0_H0 ;  /* 0x20000074ff737230 */ /* 0x100fe40000004100 */
[----:B------:R-:W-:Y:S01]  /*7380*/  FFMA R30, R81, R111, R30 ;  /* 0x0000006f511e7223 */ /* 0x000fe2000000001e */
[----:B------:R-:W-:Y:S01]  /*7390*/  F2FP.SATFINITE.E5M2.F32.PACK_AB_MERGE_C R162, R25, R24, R162 ;  /* 0x0000001819a2723e */ /* 0x000fe200048060a2 */
[C---:B------:R-:W-:Y:S01]  /*73a0*/  FFMA R35, R81.reuse, R112, R35 ;  /* 0x0000007051237223 */ /* 0x040fe20000000023 */
[C---:B------:R-:W-:Y:S01]  /*73b0*/  FFMA R32, R81.reuse, R113, R32 ;  /* 0x0000007151207223 */ /* 0x040fe20000000020 */
[----:B------:R-:W-:Y:S01]  /*73c0*/  FFMA R33, R81, R114, R33 ;  /* 0x0000007251217223 */ /* 0x000fe20000000021 */
[----:B------:R-:W-:Y:S02]  /*73d0*/  HADD2.F32 R116, -RZ, R116.H1_H1 ;  /* 0x30000074ff747230 */ /* 0x000fe40000004100 */
        /* <DEDUP_REMOVED lines=9> */
[----:B------:R-:W-:Y:S01]  /*7470*/  HADD2.F32 R120, -RZ, R120.H1_H1 ;  /* 0x30000078ff787230 */ /* 0x000fe20000004100 */
[----:B------:R1:W-:Y:S01]  /*7480*/  STS.128 [R178+0x2010], R160 ;  /* 0x002010a0b2007388 */ /* 0x0003e20000000c00 */
[----:B------:R-:W-:Y:S01]  /*7490*/  F2FP.SATFINITE.E5M2.F32.PACK_AB_MERGE_C R184, R39, R34, RZ ;  /* 0x0000002227b8723e */ /* 0x000fe200048060ff */
[C---:B------:R-:W-:Y:S01]  /*74a0*/  FMUL R38, R78.reuse, R42 ;  /* 0x0000002a4e267220 */ /* 0x040fe20000400000 */
[C---:B------:R-:W-:Y:S01]  /*74b0*/  FMUL R43, R78.reuse, R43 ;  /* 0x0000002b4e2b7220 */ /* 0x040fe20000400000 */
[--C-:B------:R-:W-:Y:S01]  /*74c0*/  HADD2.F32 R123, -RZ, R124.reuse.H0_H0 ;  /* 0x2000007cff7b7230 */ /* 0x100fe20000004100 */
[----:B------:R-:W-:Y:S01]  /*74d0*/  F2FP.SATFINITE.E5M2.F32.PACK_AB_MERGE_C R184, R33, R32, R184 ;  /* 0x0000002021b8723e */ /* 0x000fe200048060b8 */
[C---:B------:R-:W-:Y:S01]  /*74e0*/  FFMA R38, R81.reuse, R119, R38 ;  /* 0x0000007751267223 */ /* 0x040fe20000000026 */
        /* <DEDUP_REMOVED lines=12> */
[C---:B------:R-:W-:Y:S01]  /*75b0*/  FFMA R45, R81.reuse, R126, R45 ;  /* 0x0000007e512d7223 */ /* 0x040fe2000000002d */
[----:B------:R-:W-:Y:S02]  /*75c0*/  HADD2.F32 R128, -RZ, R128.H1_H1 ;  /* 0x30000080ff807230 */ /* 0x000fe40000004100 */
[C---:B------:R-:W-:Y:S01]  /*75d0*/  FMUL R46, R78.reuse, R50 ;  /* 0x000000324e2e7220 */ /* 0x040fe20000400000 */
[C---:B------:R-:W-:Y:S01]  /*75e0*/  FMUL R51, R78.reuse, R51 ;  /* 0x000000334e337220 */ /* 0x040fe20000400000 */
[----:B------:R-:W-:Y:S02]  /*75f0*/  HADD2.F32 R132, -RZ, R132.H1_H1 ;  /* 0x30000084ff847230 */ /* 0x000fe40000004100 */
[C---:B------:R-:W-:Y:S01]  /*7600*/  FMUL R50, R78.reuse, R54 ;  /* 0x000000364e327220 */ /* 0x040fe20000400000 */
[C---:B------:R-:W-:Y:S01]  /*7610*/  FFMA R46, R81.reuse, R127, R46 ;  /* 0x0000007f512e7223 */ /* 0x040fe2000000002e */
[C---:B------:R-:W-:Y:S01]  /*7620*/  FFMA R51, R81.reuse, R128, R51 ;  /* 0x0000008051337223 */ /* 0x040fe20000000033 */
[C---:B------:R-:W-:Y:S01]  /*7630*/  FMUL R55, R78.reuse, R55 ;  /* 0x000000374e377220 */ /* 0x040fe20000400000 */
[C---:B------:R-:W-:Y:S01]  /*7640*/  FFMA R48, R81.reuse, R129, R48 ;  /* 0x0000008151307223 */ /* 0x040fe20000000030 */
[C---:B------:R-:W-:Y:S01]  /*7650*/  FFMA R49, R81.reuse, R130, R49 ;  /* 0x0000008251317223 */ /* 0x040fe20000000031 */
[--C-:B------:R-:W-:Y:S02]  /*7660*/  HADD2.F32 R135, -RZ, R136.reuse.H0_H0 ;  /* 0x20000088ff877230 */ /* 0x100fe40000004100 */
[C---:B------:R-:W-:Y:S01]  /*7670*/  FFMA R50, R81.reuse, R131, R50 ;  /* 0x0000008351327223 */ /* 0x040fe20000000032 */
[----:B------:R-:W-:Y:S02]  /*7680*/  HADD2.F32 R136, -RZ, R136.H1_H1 ;  /* 0x30000088ff887230 */ /* 0x000fe40000004100 */
[C---:B------:R-:W-:Y:S01]  /*7690*/  FMUL R54, R78.reuse, R58 ;  /* 0x0000003a4e367220 */ /* 0x040fe20000400000 */
        /* <DEDUP_REMOVED lines=16> */
[----:B------:R-:W-:Y:S01]  /*77a0*/  FFMA R63, R81, R140, R63 ;  /* 0x0000008c513f7223 */ /* 0x000fe2000000003f */
[----:B------:R-:W-:Y:S01]  /*77b0*/  FMUL R67, R78, R67 ;  /* 0x000000434e437220 */ /* 0x000fe20000400000 */
[----:B------:R-:W-:Y:S01]  /*77c0*/  F2FP.SATFINITE.E5M2.F32.PACK_AB_MERGE_C R186, R47, R42, RZ ;  /* 0x0000002a2fba723e */ /* 0x000fe200048060ff */
[----:B------:R-:W-:Y:S01]  /*77d0*/  FFMA R60, R81, R83, R60 ;  /* 0x00000053513c7223 */ /* 0x000fe2000000003c */
[----:B------:R-:W-:Y:S01]  /*77e0*/  F2FP.SATFINITE.E5M2.F32.PACK_AB_MERGE_C R187, R51, R46, RZ ;  /* 0x0000002e33bb723e */ /* 0x000fe200048060ff */
[C---:B------:R-:W-:Y:S01]  /*77f0*/  FFMA R61, R81.reuse, R80, R61 ;  /* 0x00000050513d7223 */ /* 0x040fe2000000003d */
[C---:B------:R-:W-:Y:S01]  /*7800*/  FFMA R62, R81.reuse, R85, R62 ;  /* 0x00000055513e7223 */ /* 0x040fe2000000003e */
[----:B------:R-:W-:Y:S01]  /*7810*/  FFMA R67, R81, R82, R67 ;  /* 0x0000005251437223 */ /* 0x000fe20000000043 */
[----:B------:R-:W-:Y:S02]  /*7820*/  F2FP.SATFINITE.E5M2.F32.PACK_AB_MERGE_C R186, R41, R40, R186 ;  /* 0x0000002829ba723e */ /* 0x000fe400048060ba */
[----:B------:R-:W-:Y:S02]  /*7830*/  F2FP.SATFINITE.E5M2.F32.PACK_AB_MERGE_C R187, R45, R44, R187 ;  /* 0x0000002c2dbb723e */ /* 0x000fe400048060bb */
[----:B------:R-:W-:Y:S02]  /*7840*/  F2FP.SATFINITE.E5M2.F32.PACK_AB_MERGE_C R188, R55, R50, RZ ;  /* 0x0000003237bc723e */ /* 0x000fe400048060ff */
[----:B------:R-:W-:Y:S01]  /*7850*/  F2FP.SATFINITE.E5M2.F32.PACK_AB_MERGE_C R189, R59, R54, RZ ;  /* 0x000000363bbd723e */ /* 0x000fe200048060ff */
[----:B------:R1:W-:Y:S01]  /*7860*/  STS.128 [R177+0x2020], R184 ;  /* 0x002020b8b1007388 */ /* 0x0003e20000000c00 */
[----:B------:R-:W-:Y:S02]  /*7870*/  F2FP.SATFINITE.E5M2.F32.PACK_AB_MERGE_C R190, R63, R58, RZ ;  /* 0x0000003a3fbe723e */ /* 0x000fe400048060ff */
[----:B------:R-:W-:Y:S02]  /*7880*/  F2FP.SATFINITE.E5M2.F32.PACK_AB_MERGE_C R183, R67, R62, RZ ;  /* 0x0000003e43b7723e */ /* 0x000fe400048060ff */
[----:B------:R-:W-:Y:S02]  /*7890*/  F2FP.SATFINITE.E5M2.F32.PACK_AB_MERGE_C R188, R49, R48, R188 ;  /* 0x0000003031bc723e */ /* 0x000fe400048060bc */
[----:B------:R-:W-:Y:S02]  /*78a0*/  F2FP.SATFINITE.E5M2.F32.PACK_AB_MERGE_C R189, R53, R52, R189 ;  /* 0x0000003435bd723e */ /* 0x000fe400048060bd */
[----:B------:R-:W-:Y:S02]  /*78b0*/  F2FP.SATFINITE.E5M2.F32.PACK_AB_MERGE_C R190, R57, R56, R190 ;  /* 0x0000003839be723e */ /* 0x000fe400048060be */
[----:B------:R-:W-:Y:S02]  /*78c0*/  F2FP.SATFINITE.E5M2.F32.PACK_AB_MERGE_C R191, R61, R60, R183 ;  /* 0x0000003c3dbf723e */ /* 0x000fe400048060b7 */
[----:B------:R-:W-:Y:S03]  /*78d0*/  IADD3 R76, PT, PT, R76, 0x1, RZ ;  /* 0x000000014c4c7810 */ /* 0x000fe60007ffe0ff */
[----:B------:R1:W-:Y:S01]  /*78e0*/  STS.128 [R176+0x2030], R188 ;  /* 0x002030bcb0007388 */ /* 0x0003e20000000c00 */
[----:B------:R-:W-:Y:S01]  /*78f0*/  @!PT LDS RZ, [RZ] ;  /* 0x00000000fffff984 */ /* 0x000fe20000000800 */
[----:B------:R-:W-:Y:S01]  /*7900*/  @!PT LDS RZ, [RZ] ;  /* 0x00000000fffff984 */ /* 0x000fe20000000800 */
[----:B------:R-:W-:Y:S01]  /*7910*/  @!PT LDS RZ, [RZ] ;  /* 0x00000000fffff984 */ /* 0x000fe20000000800 */
[----:B------:R-:W-:Y:S01]  /*7920*/  @!PT LDS RZ, [RZ] ;  /* 0x00000000fffff984 */ /* 0x000fe20000000800 */
[----:B------:R3:W-:Y:S07]  /*7930*/  MEMBAR.ALL.CTA ;  /* 0x0000000000007992 */ /* 0x0007ee0000008000 */
[----:B---3--:R-:W3:Y:S02]  /*7940*/  FENCE.VIEW.ASYNC.S ;  /* 0x00000000000073c6 */ /* 0x008ee40000000000 */
[----:B---3--:R-:W-:Y:S06]  /*7950*/  BAR.SYNC.DEFER_BLOCKING 0x1, 0x80 ;  /* 0x0042000000007b1d */ /* 0x008fec0000010000 */
[----:B------:R-:W-:Y:S05]  /*7960*/  @P0 BRA `(.L_x_128) ;  /* 0x0000000000340947 */ /* 0x000fea0003800000 */
[----:B------:R-:W-:Y:S01]  /*7970*/  UIADD3 UR12, UPT, UPT, UR43, 0x2400, URZ ;  /* 0x000024002b0c7890 */ /* 0x000fe2000fffe0ff */
[----:B------:R-:W-:Y:S01]  /*7980*/  R2UR UR9, R164 ;  /* 0x00000000a40972ca */ /* 0x000fe200000e0000 */
[----:B------:R-:W-:Y:S01]  /*7990*/  UIADD3 UR10, UP0, UPT, UR46, 0x680, URZ ;  /* 0x000006802e0a7890 */ /* 0x000fe2000ff1e0ff */
[----:B------:R-:W-:Y:S01]  /*79a0*/  R2UR UR8, R155 ;  /* 0x000000009b0872ca */ /* 0x000fe200000e0000 */
[----:B------:R-:W-:Y:S02]  /*79b0*/  UMOV UR7, UR36 ;  /* 0x0000002400077c82 */ /* 0x000fe40008000000 */
[----:B------:R-:W-:Y:S01]  /*79c0*/  IMAD.U32 R179, RZ, RZ, UR12 ;  /* 0x0000000cffb37e24 */ /* 0x000fe2000f8e00ff */
[----:B------:R-:W-:Y:S04]  /*79d0*/  UIADD3.X UR11, UPT, UPT, URZ, UR47, URZ, UP0, !UPT ;  /* 0x0000002fff0b7290 */ /* 0x000fe800087fe4ff */
[----:B------:R-:W-:Y:S03]  /*79e0*/  R2UR UR4, R179 ;  /* 0x00000000b30472ca */ /* 0x000fe600000e0000 */
[----:B------:R-:W-:Y:S02]  /*79f0*/  USHF.L.U32 UR5, UR9, 0x6, URZ ;  /* 0x0000000609057899 */ /* 0x000fe400080006ff */
[----:B------:R-:W-:Y:S09]  /*7a00*/  USHF.L.U32 UR6, UR8, 0x7, URZ ;  /* 0x0000000708067899 */ /* 0x000ff200080006ff */
[----:B------:R3:W-:Y:S01]  /*7a10*/  UTMASTG.3D [UR4], [UR10] ;  /* 0x000000040a0073b5 */ /* 0x0007e20008010000 */
[----:B------:R0:W-:Y:S01]  /*7a20*/  UTMACMDFLUSH ;  /* 0x00000000000079b7 */ /* 0x0001e20000000000 */
[----:B---3--:R-:W-:Y:S04]  /*7a30*/  DEPBAR.LE SB0, 0x0 ;  /* 0x000080000000791a */ /* 0x008fe80000000000 */
.L_x_128:
[----:B------:R-:W-:Y:S05]  /*7a40*/  BSYNC.RECONVERGENT B0 ;  /* 0x0000000000007941 */ /* 0x000fea0003800200 */
.L_x_127:
[----:B------:R-:W-:Y:S01]  /*7a50*/  BAR.SYNC.DEFER_BLOCKING 0x1, 0x80 ;  /* 0x0042000000007b1d */ /* 0x000fe20000010000 */
[----:B------:R-:W-:Y:S01]  /*7a60*/  ISETP.NE.AND P2, PT, R180, RZ, PT ;  /* 0x000000ffb400720c */ /* 0x000fe20003f45270 */
[----:B------:R-:W-:Y:S01]  /*7a70*/  IMAD.IADD R164, R75, 0x1, R143 ;  /* 0x000000014ba47824 */ /* 0x000fe200078e028f */
[----:B------:R-:W-:Y:S01]  /*7a80*/  ISETP.NE.AND P0, PT, R182, 0x2, PT ;  /* 0x00000002b600780c */ /* 0x000fe20003f05270 */
[----:B------:R-:W-:Y:S01]  /*7a90*/  IMAD.IADD R155, R77, 0x1, R154 ;  /* 0x000000014d9b7824 */ /* 0x000fe200078e029a */
[----:B------:R-:W-:Y:S02]  /*7aa0*/  ISETP.NE.AND P1, PT, R76, 0x4, PT ;  /* 0x000000044c00780c */ /* 0x000fe40003f25270 */
[----:B------:R-:W-:Y:S02]  /*7ab0*/  SEL R3, RZ, 0x1, P0 ;  /* 0x00000001ff037807 */ /* 0x000fe40000000000 */
[----:B------:R-:W-:Y:S02]  /*7ac0*/  SEL R0, RZ, 0x1, P1 ;  /* 0x00000001ff007807 */ /* 0x000fe40000800000 */
[----:B------:R-:W-:Y:S02]  /*7ad0*/  LOP3.LUT R174, R174, R3, RZ, 0x3c, !PT ;  /* 0x00000003aeae7212 */ /* 0x000fe400078e3cff */
[----:B------:R-:W-:Y:S02]  /*7ae0*/  LOP3.LUT R175, R175, R0, RZ, 0x3c, !PT ;  /* 0x00000000afaf7212 */ /* 0x000fe400078e3cff */
[----:B------:R-:W-:Y:S02]  /*7af0*/  @P2 R2UR UR36, R171 ;  /* 0x00000000ab2422ca */ /* 0x000fe400000e0000 */
[----:B------:R-:W-:Y:S02]  /*7b00*/  SEL R182, R182, RZ, P0 ;  /* 0x000000ffb6b67207 */ /* 0x000fe40000000000 */
[----:B------:R-:W-:Y:S01]  /*7b10*/  SEL R76, R76, RZ, P1 ;  /* 0x000000ff4c4c7207 */ /* 0x000fe20000800000 */
[----:B------:R-:W-:Y:S10]  /*7b20*/  @P2 BRA `(.L_x_129) ;  /* 0xffffffdc00742947 */ /* 0x000ff4000383ffff */
[----:B------:R-:W-:Y:S05]  /*7b30*/  EXIT ;  /* 0x000000000000794d */ /* 0x000fea0003800000 */
.L_x_25:
[----:B--2---:R2:W4:Y:S02]  /*7b40*/  SYNCS.PHASECHK.TRANS64.TRYWAIT P0, [R3+URZ+0x1d0], R2 ;  /* 0x0001d002030075a7 */ /* 0x00452400080011ff */
[----:B----4-:R-:W-:Y:S05]  /*7b50*/  @!P0 NANOSLEEP.SYNCS 0x989680 ;  /* 0x009896800000895d */ /* 0x010fea0003900000 */
[----:B------:R-:W4:Y:S02]  /*7b60*/  @!P0 SYNCS.PHASECHK.TRANS64 P0, [R3+URZ+0x1d0], R2 ;  /* 0x0001d002030085a7 */ /* 0x000f2400080010ff */
[----:B----4-:R-:W-:Y:S05]  /*7b70*/  @!P0 BRA `(.L_x_25) ;  /* 0xfffffffc00f08947 */ /* 0x010fea000383ffff */
[----:B------:R-:W-:Y:S05]  /*7b80*/  BRA `(.L_x_130) ;  /* 0xffffff9c00947947 */ /* 0x000fea000383ffff */
.L_x_28:
[----:B-1----:R-:W-:-:S07]  /*7b90*/  MOV R2, UR33 ;  /* 0x0000002100027c02 */ /* 0x002fce0008000f00 */
.L_x_131:
[----:B-1----:R1:W2:Y:S02]  /*7ba0*/  SYNCS.PHASECHK.TRANS64.TRYWAIT P0, [R2+URZ+0xa0], R5 ;  /* 0x0000a005020075a7 */ /* 0x0022a400080011ff */
[----:B--2---:R-:W-:Y:S05]  /*7bb0*/  @!P0 NANOSLEEP.SYNCS 0x989680 ;  /* 0x009896800000895d */ /* 0x004fea0003900000 */
[----:B------:R-:W2:Y:S02]  /*7bc0*/  @!P0 SYNCS.PHASECHK.TRANS64 P0, [R2+URZ+0xa0], R5 ;  /* 0x0000a005020085a7 */ /* 0x000ea400080010ff */
[----:B--2---:R-:W-:Y:S05]  /*7bd0*/  @!P0 BRA `(.L_x_131) ;  /* 0xfffffffc00f08947 */ /* 0x004fea000383ffff */
[----:B------:R-:W-:Y:S05]  /*7be0*/  BRA `(.L_x_27) ;  /* 0xffffff9c00fc7947 */ /* 0x000fea000383ffff */
.L_x_35:
[----:B-1----:R-:W-:-:S07]  /*7bf0*/  MOV R2, UR17 ;  /* 0x0000001100027c02 */ /* 0x002fce0008000f00 */
.L_x_132:
[----:B-1----:R1:W2:Y:S02]  /*7c00*/  SYNCS.PHASECHK.TRANS64.TRYWAIT P0, [R2+URZ+0xa0], R5 ;  /* 0x0000a005020075a7 */ /* 0x0022a400080011ff */
[----:B--2---:R-:W-:Y:S05]  /*7c10*/  @!P0 NANOSLEEP.SYNCS 0x989680 ;  /* 0x009896800000895d */ /* 0x004fea0003900000 */
[----:B------:R-:W2:Y:S02]  /*7c20*/  @!P0 SYNCS.PHASECHK.TRANS64 P0, [R2+URZ+0xa0], R5 ;  /* 0x0000a005020085a7 */ /* 0x000ea400080010ff */
[----:B--2---:R-:W-:Y:S05]  /*7c30*/  @!P0 BRA `(.L_x_132) ;  /* 0xfffffffc00f08947 */ /* 0x004fea000383ffff */
[----:B------:R-:W-:Y:S05]  /*7c40*/  BRA `(.L_x_34) ;  /* 0xffffffa000b87947 */ /* 0x000fea000383ffff */
.L_x_40:
[----:B-1----:R1:W2:Y:S02]  /*7c50*/  SYNCS.PHASECHK.TRANS64.TRYWAIT P0, [R2+URZ+0x160], R3 ;  /* 0x00016003020075a7 */ /* 0x0022a400080011ff */
[----:B--2---:R-:W-:Y:S05]  /*7c60*/  @!P0 NANOSLEEP.SYNCS 0x989680 ;  /* 0x009896800000895d */ /* 0x004fea0003900000 */
[----:B------:R-:W2:Y:S02]  /*7c70*/  @!P0 SYNCS.PHASECHK.TRANS64 P0, [R2+URZ+0x160], R3 ;  /* 0x00016003020085a7 */ /* 0x000ea400080010ff */
[----:B--2---:R-:W-:Y:S05]  /*7c80*/  @!P0 BRA `(.L_x_40) ;  /* 0xfffffffc00f08947 */ /* 0x004fea000383ffff */
[----:B------:R-:W-:Y:S05]  /*7c90*/  BRA `(.L_x_133) ;  /* 0xffffffa4005c7947 */ /* 0x000fea000383ffff */
.L_x_44:
[----:B---3--:R-:W-:-:S07]  /*7ca0*/  MOV R0, UR5 ;  /* 0x0000000500007c02 */ /* 0x008fce0008000f00 */
.L_x_134:
[----:B-1----:R1:W2:Y:S02]  /*7cb0*/  SYNCS.PHASECHK.TRANS64.TRYWAIT P0, [R0+URZ], R3 ;  /* 0x00000003000075a7 */ /* 0x0022a400080011ff */
[----:B--2---:R-:W-:Y:S05]  /*7cc0*/  @!P0 NANOSLEEP.SYNCS 0x989680 ;  /* 0x009896800000895d */ /* 0x004fea0003900000 */
[----:B------:R-:W2:Y:S02]  /*7cd0*/  @!P0 SYNCS.PHASECHK.TRANS64 P0, [R0+URZ], R3 ;  /* 0x00000003000085a7 */ /* 0x000ea400080010ff */
[----:B--2---:R-:W-:Y:S05]  /*7ce0*/  @!P0 BRA `(.L_x_134) ;  /* 0xfffffffc00f08947 */ /* 0x004fea000383ffff */
[----:B------:R-:W-:Y:S05]  /*7cf0*/  BRA `(.L_x_135) ;  /* 0xffffffa800cc7947 */ /* 0x000fea000383ffff */
.L_x_45:
[----:B---3--:R-:W-:-:S07]  /*7d00*/  MOV R0, UR5 ;  /* 0x0000000500007c02 */ /* 0x008fce0008000f00 */
.L_x_136:
[----:B-1----:R1:W2:Y:S02]  /*7d10*/  SYNCS.PHASECHK.TRANS64.TRYWAIT P0, [R0+URZ], R3 ;  /* 0x00000003000075a7 */ /* 0x0022a400080011ff */
[----:B--2---:R-:W-:Y:S05]  /*7d20*/  @!P0 NANOSLEEP.SYNCS 0x989680 ;  /* 0x009896800000895d */ /* 0x004fea0003900000 */
[----:B------:R-:W2:Y:S02]  /*7d30*/  @!P0 SYNCS.PHASECHK.TRANS64 P0, [R0+URZ], R3 ;  /* 0x00000003000085a7 */ /* 0x000ea400080010ff */
[----:B--2---:R-:W-:Y:S05]  /*7d40*/  @!P0 BRA `(.L_x_136) ;  /* 0xfffffffc00f08947 */ /* 0x004fea000383ffff */
[----:B------:R-:W-:Y:S05]  /*7d50*/  BRA `(.L_x_137) ;  /* 0xffffffa800d87947 */ /* 0x000fea000383ffff */
.L_x_46:
[----:B---3--:R-:W-:-:S07]  /*7d60*/  MOV R0, UR5 ;  /* 0x0000000500007c02 */ /* 0x008fce0008000f00 */
.L_x_138:
[----:B-1----:R1:W2:Y:S02]  /*7d70*/  SYNCS.PHASECHK.TRANS64.TRYWAIT P0, [R0+URZ], R3 ;  /* 0x00000003000075a7 */ /* 0x0022a400080011ff */
[----:B--2---:R-:W-:Y:S05]  /*7d80*/  @!P0 NANOSLEEP.SYNCS 0x989680 ;  /* 0x009896800000895d */ /* 0x004fea0003900000 */
[----:B------:R-:W2:Y:S02]  /*7d90*/  @!P0 SYNCS.PHASECHK.TRANS64 P0, [R0+URZ], R3 ;  /* 0x00000003000085a7 */ /* 0x000ea400080010ff */
[----:B--2---:R-:W-:Y:S05]  /*7da0*/  @!P0 BRA `(.L_x_138) ;  /* 0xfffffffc00f08947 */ /* 0x004fea000383ffff */
[----:B------:R-:W-:Y:S05]  /*7db0*/  BRA `(.L_x_139) ;  /* 0xffffffa800e47947 */ /* 0x000fea000383ffff */
.L_x_47:
[----:B---3--:R-:W-:-:S07]  /*7dc0*/  MOV R0, UR5 ;  /* 0x0000000500007c02 */ /* 0x008fce0008000f00 */
.L_x_140:
[----:B-1----:R1:W2:Y:S02]  /*7dd0*/  SYNCS.PHASECHK.TRANS64.TRYWAIT P0, [R0+URZ], R3 ;  /* 0x00000003000075a7 */ /* 0x0022a400080011ff */
[----:B--2---:R-:W-:Y:S05]  /*7de0*/  @!P0 NANOSLEEP.SYNCS 0x989680 ;  /* 0x009896800000895d */ /* 0x004fea0003900000 */
[----:B------:R-:W2:Y:S02]  /*7df0*/  @!P0 SYNCS.PHASECHK.TRANS64 P0, [R0+URZ], R3 ;  /* 0x00000003000085a7 */ /* 0x000ea400080010ff */
[----:B--2---:R-:W-:Y:S05]  /*7e00*/  @!P0 BRA `(.L_x_140) ;  /* 0xfffffffc00f08947 */ /* 0x004fea000383ffff */
[----:B------:R-:W-:Y:S05]  /*7e10*/  BRA `(.L_x_141) ;  /* 0xffffffa800f07947 */ /* 0x000fea000383ffff */
.L_x_48:
[----:B---3--:R-:W-:-:S07]  /*7e20*/  MOV R0, UR5 ;  /* 0x0000000500007c02 */ /* 0x008fce0008000f00 */
.L_x_142:
[----:B-1----:R1:W2:Y:S02]  /*7e30*/  SYNCS.PHASECHK.TRANS64.TRYWAIT P0, [R0+URZ], R3 ;  /* 0x00000003000075a7 */ /* 0x0022a400080011ff */
[----:B--2---:R-:W-:Y:S05]  /*7e40*/  @!P0 NANOSLEEP.SYNCS 0x989680 ;  /* 0x009896800000895d */ /* 0x004fea0003900000 */
[----:B------:R-:W2:Y:S02]  /*7e50*/  @!P0 SYNCS.PHASECHK.TRANS64 P0, [R0+URZ], R3 ;  /* 0x00000003000085a7 */ /* 0x000ea400080010ff */
[----:B--2---:R-:W-:Y:S05]  /*7e60*/  @!P0 BRA `(.L_x_142) ;  /* 0xfffffffc00f08947 */ /* 0x004fea000383ffff */
[----:B------:R-:W-:Y:S05]  /*7e70*/  BRA `(.L_x_143) ;  /* 0xffffffa800fc7947 */ /* 0x000fea000383ffff */
.L_x_49:
[----:B---3--:R-:W-:-:S07]  /*7e80*/  MOV R0, UR5 ;  /* 0x0000000500007c02 */ /* 0x008fce0008000f00 */
.L_x_144:
[----:B-1----:R1:W2:Y:S02]  /*7e90*/  SYNCS.PHASECHK.TRANS64.TRYWAIT P0, [R0+URZ], R3 ;  /* 0x00000003000075a7 */ /* 0x0022a400080011ff */
[----:B--2---:R-:W-:Y:S05]  /*7ea0*/  @!P0 NANOSLEEP.SYNCS 0x989680 ;  /* 0x009896800000895d */ /* 0x004fea0003900000 */
[----:B------:R-:W2:Y:S02]  /*7eb0*/  @!P0 SYNCS.PHASECHK.TRANS64 P0, [R0+URZ], R3 ;  /* 0x00000003000085a7 */ /* 0x000ea400080010ff */
[----:B--2---:R-:W-:Y:S05]  /*7ec0*/  @!P0 BRA `(.L_x_144) ;  /* 0xfffffffc00f08947 */ /* 0x004fea000383ffff */
[----:B------:R-:W-:Y:S05]  /*7ed0*/  BRA `(.L_x_145) ;  /* 0xffffffac00087947 */ /* 0x000fea000383ffff */
.L_x_50:
[----:B---3--:R-:W-:-:S07]  /*7ee0*/  MOV R0, UR5 ;  /* 0x0000000500007c02 */ /* 0x008fce0008000f00 */
.L_x_146:
[----:B-1----:R1:W2:Y:S02]  /*7ef0*/  SYNCS.PHASECHK.TRANS64.TRYWAIT P0, [R0+URZ], R3 ;  /* 0x00000003000075a7 */ /* 0x0022a400080011ff */
[----:B--2---:R-:W-:Y:S05]  /*7f00*/  @!P0 NANOSLEEP.SYNCS 0x989680 ;  /* 0x009896800000895d */ /* 0x004fea0003900000 */
[----:B------:R-:W2:Y:S02]  /*7f10*/  @!P0 SYNCS.PHASECHK.TRANS64 P0, [R0+URZ], R3 ;  /* 0x00000003000085a7 */ /* 0x000ea400080010ff */
[----:B--2---:R-:W-:Y:S05]  /*7f20*/  @!P0 BRA `(.L_x_146) ;  /* 0xfffffffc00f08947 */ /* 0x004fea000383ffff */
[----:B------:R-:W-:Y:S05]  /*7f30*/  BRA `(.L_x_147) ;  /* 0xffffffac00147947 */ /* 0x000fea000383ffff */
.L_x_51:
[----:B---3--:R-:W-:-:S07]  /*7f40*/  MOV R0, UR5 ;  /* 0x0000000500007c02 */ /* 0x008fce0008000f00 */
.L_x_148:
[----:B-1----:R1:W2:Y:S02]  /*7f50*/  SYNCS.PHASECHK.TRANS64.TRYWAIT P0, [R0+URZ], R3 ;  /* 0x00000003000075a7 */ /* 0x0022a400080011ff */
[----:B--2---:R-:W-:Y:S05]  /*7f60*/  @!P0 NANOSLEEP.SYNCS 0x989680 ;  /* 0x009896800000895d */ /* 0x004fea0003900000 */
[----:B------:R-:W2:Y:S02]  /*7f70*/  @!P0 SYNCS.PHASECHK.TRANS64 P0, [R0+URZ], R3 ;  /* 0x00000003000085a7 */ /* 0x000ea400080010ff */
[----:B--2---:R-:W-:Y:S05]  /*7f80*/  @!P0 BRA `(.L_x_148) ;  /* 0xfffffffc00f08947 */ /* 0x004fea000383ffff */
[----:B------:R-:W-:Y:S05]  /*7f90*/  BRA `(.L_x_149) ;  /* 0xffffffac00207947 */ /* 0x000fea000383ffff */
.L_x_52:
[----:B---3--:R-:W-:-:S07]  /*7fa0*/  MOV R0, UR5 ;  /* 0x0000000500007c02 */ /* 0x008fce0008000f00 */
.L_x_150:
[----:B-1----:R1:W2:Y:S02]  /*7fb0*/  SYNCS.PHASECHK.TRANS64.TRYWAIT P0, [R0+URZ], R3 ;  /* 0x00000003000075a7 */ /* 0x0022a400080011ff */
[----:B--2---:R-:W-:Y:S05]  /*7fc0*/  @!P0 NANOSLEEP.SYNCS 0x989680 ;  /* 0x009896800000895d */ /* 0x004fea0003900000 */
[----:B------:R-:W2:Y:S02]  /*7fd0*/  @!P0 SYNCS.PHASECHK.TRANS64 P0, [R0+URZ], R3 ;  /* 0x00000003000085a7 */ /* 0x000ea400080010ff */
[----:B--2---:R-:W-:Y:S05]  /*7fe0*/  @!P0 BRA `(.L_x_150) ;  /* 0xfffffffc00f08947 */ /* 0x004fea000383ffff */
[----:B------:R-:W-:Y:S05]  /*7ff0*/  BRA `(.L_x_151) ;  /* 0xffffffac002c7947 */ /* 0x000fea000383ffff */
.L_x_53:
[----:B---3--:R-:W-:-:S07]  /*8000*/  MOV R0, UR5 ;  /* 0x0000000500007c02 */ /* 0x008fce0008000f00 */
.L_x_152:
[----:B-1----:R1:W2:Y:S02]  /*8010*/  SYNCS.PHASECHK.TRANS64.TRYWAIT P0, [R0+URZ], R3 ;  /* 0x00000003000075a7 */ /* 0x0022a400080011ff */
[----:B--2---:R-:W-:Y:S05]  /*8020*/  @!P0 NANOSLEEP.SYNCS 0x989680 ;  /* 0x009896800000895d */ /* 0x004fea0003900000 */
[----:B------:R-:W2:Y:S02]  /*8030*/  @!P0 SYNCS.PHASECHK.TRANS64 P0, [R0+URZ], R3 ;  /* 0x00000003000085a7 */ /* 0x000ea400080010ff */
[----:B--2---:R-:W-:Y:S05]  /*8040*/  @!P0 BRA `(.L_x_152) ;  /* 0xfffffffc00f08947 */ /* 0x004fea000383ffff */
[----:B------:R-:W-:Y:S05]  /*8050*/  BRA `(.L_x_153) ;  /* 0xffffffac00387947 */ /* 0x000fea000383ffff */
.L_x_54:
[----:B---3--:R-:W-:-:S07]  /*8060*/  MOV R0, UR5 ;  /* 0x0000000500007c02 */ /* 0x008fce0008000f00 */
.L_x_154:
[----:B-1----:R1:W2:Y:S02]  /*8070*/  SYNCS.PHASECHK.TRANS64.TRYWAIT P0, [R0+URZ], R3 ;  /* 0x00000003000075a7 */ /* 0x0022a400080011ff */
[----:B--2---:R-:W-:Y:S05]  /*8080*/  @!P0 NANOSLEEP.SYNCS 0x989680 ;  /* 0x009896800000895d */ /* 0x004fea0003900000 */
[----:B------:R-:W2:Y:S02]  /*8090*/  @!P0 SYNCS.PHASECHK.TRANS64 P0, [R0+URZ], R3 ;  /* 0x00000003000085a7 */ /* 0x000ea400080010ff */
[----:B--2---:R-:W-:Y:S05]  /*80a0*/  @!P0 BRA `(.L_x_154) ;  /* 0xfffffffc00f08947 */ /* 0x004fea000383ffff */
[----:B------:R-:W-:Y:S05]  /*80b0*/  BRA `(.L_x_155) ;  /* 0xffffffac00447947 */ /* 0x000fea000383ffff */
.L_x_55:
[----:B---3--:R-:W-:-:S07]  /*80c0*/  MOV R0, UR5 ;  /* 0x0000000500007c02 */ /* 0x008fce0008000f00 */
.L_x_156:
[----:B-1----:R1:W2:Y:S02]  /*80d0*/  SYNCS.PHASECHK.TRANS64.TRYWAIT P0, [R0+URZ], R3 ;  /* 0x00000003000075a7 */ /* 0x0022a400080011ff */
[----:B--2---:R-:W-:Y:S05]  /*80e0*/  @!P0 NANOSLEEP.SYNCS 0x989680 ;  /* 0x009896800000895d */ /* 0x004fea0003900000 */
[----:B------:R-:W2:Y:S02]  /*80f0*/  @!P0 SYNCS.PHASECHK.TRANS64 P0, [R0+URZ], R3 ;  /* 0x00000003000085a7 */ /* 0x000ea400080010ff */
[----:B--2---:R-:W-:Y:S05]  /*8100*/  @!P0 BRA `(.L_x_156) ;  /* 0xfffffffc00f08947 */ /* 0x004fea000383ffff */
[----:B------:R-:W-:Y:S05]  /*8110*/  BRA `(.L_x_157) ;  /* 0xffffffac00507947 */ /* 0x000fea000383ffff */
.L_x_56:
[----:B---3--:R-:W-:-:S07]  /*8120*/  MOV R0, UR5 ;  /* 0x0000000500007c02 */ /* 0x008fce0008000f00 */
.L_x_158:
[----:B-1----:R1:W2:Y:S02]  /*8130*/  SYNCS.PHASECHK.TRANS64.TRYWAIT P0, [R0+URZ], R3 ;  /* 0x00000003000075a7 */ /* 0x0022a400080011ff */
[----:B--2---:R-:W-:Y:S05]  /*8140*/  @!P0 NANOSLEEP.SYNCS 0x989680 ;  /* 0x009896800000895d */ /* 0x004fea0003900000 */
[----:B------:R-:W2:Y:S02]  /*8150*/  @!P0 SYNCS.PHASECHK.TRANS64 P0, [R0+URZ], R3 ;  /* 0x00000003000085a7 */ /* 0x000ea400080010ff */
[----:B--2---:R-:W-:Y:S05]  /*8160*/  @!P0 BRA `(.L_x_158) ;  /* 0xfffffffc00f08947 */ /* 0x004fea000383ffff */
[----:B------:R-:W-:Y:S05]  /*8170*/  BRA `(.L_x_159) ;  /* 0xffffffac005c7947 */ /* 0x000fea000383ffff */
.L_x_57:
[----:B---3--:R-:W-:-:S07]  /*8180*/  MOV R0, UR5 ;  /* 0x0000000500007c02 */ /* 0x008fce0008000f00 */
.L_x_160:
[----:B-1----:R1:W2:Y:S02]  /*8190*/  SYNCS.PHASECHK.TRANS64.TRYWAIT P0, [R0+URZ], R3 ;  /* 0x00000003000075a7 */ /* 0x0022a400080011ff */
[----:B--2---:R-:W-:Y:S05]  /*81a0*/  @!P0 NANOSLEEP.SYNCS 0x989680 ;  /* 0x009896800000895d */ /* 0x004fea0003900000 */
[----:B------:R-:W2:Y:S02]  /*81b0*/  @!P0 SYNCS.PHASECHK.TRANS64 P0, [R0+URZ], R3 ;  /* 0x00000003000085a7 */ /* 0x000ea400080010ff */
[----:B--2---:R-:W-:Y:S05]  /*81c0*/  @!P0 BRA `(.L_x_160) ;  /* 0xfffffffc00f08947 */ /* 0x004fea000383ffff */
[----:B------:R-:W-:Y:S05]  /*81d0*/  BRA `(.L_x_161) ;  /* 0xffffffac00687947 */ /* 0x000fea000383ffff */
.L_x_58:
[----:B---3--:R-:W-:-:S07]  /*81e0*/  MOV R0, UR5 ;  /* 0x0000000500007c02 */ /* 0x008fce0008000f00 */
.L_x_162:
[----:B-1----:R1:W2:Y:S02]  /*81f0*/  SYNCS.PHASECHK.TRANS64.TRYWAIT P0, [R0+URZ], R3 ;  /* 0x00000003000075a7 */ /* 0x0022a400080011ff */
[----:B--2---:R-:W-:Y:S05]  /*8200*/  @!P0 NANOSLEEP.SYNCS 0x989680 ;  /* 0x009896800000895d */ /* 0x004fea0003900000 */
[----:B------:R-:W2:Y:S02]  /*8210*/  @!P0 SYNCS.PHASECHK.TRANS64 P0, [R0+URZ], R3 ;  /* 0x00000003000085a7 */ /* 0x000ea400080010ff */
[----:B--2---:R-:W-:Y:S05]  /*8220*/  @!P0 BRA `(.L_x_162) ;  /* 0xfffffffc00f08947 */ /* 0x004fea000383ffff */
[----:B------:R-:W-:Y:S05]  /*8230*/  BRA `(.L_x_163) ;  /* 0xffffffac00747947 */ /* 0x000fea000383ffff */
.L_x_59:
[----:B---3--:R-:W-:-:S07]  /*8240*/  MOV R0, UR5 ;  /* 0x0000000500007c02 */ /* 0x008fce0008000f00 */
.L_x_164:
[----:B-1----:R1:W2:Y:S02]  /*8250*/  SYNCS.PHASECHK.TRANS64.TRYWAIT P0, [R0+URZ], R3 ;  /* 0x00000003000075a7 */ /* 0x0022a400080011ff */
[----:B--2---:R-:W-:Y:S05]  /*8260*/  @!P0 NANOSLEEP.SYNCS 0x989680 ;  /* 0x009896800000895d */ /* 0x004fea0003900000 */
[----:B------:R-:W2:Y:S02]  /*8270*/  @!P0 SYNCS.PHASECHK.TRANS64 P0, [R0+URZ], R3 ;  /* 0x00000003000085a7 */ /* 0x000ea400080010ff */
[----:B--2---:R-:W-:Y:S05]  /*8280*/  @!P0 BRA `(.L_x_164) ;  /* 0xfffffffc00f08947 */ /* 0x004fea000383ffff */
[----:B------:R-:W-:Y:S05]  /*8290*/  BRA `(.L_x_165) ;  /* 0xffffffac00807947 */ /* 0x000fea000383ffff */
.L_x_60:
[----:B---3--:R-:W-:-:S07]  /*82a0*/  MOV R0, UR5 ;  /* 0x0000000500007c02 */ /* 0x008fce0008000f00 */
.L_x_166:
[----:B-1----:R1:W2:Y:S02]  /*82b0*/  SYNCS.PHASECHK.TRANS64.TRYWAIT P0, [R0+URZ], R3 ;  /* 0x00000003000075a7 */ /* 0x0022a400080011ff */
[----:B--2---:R-:W-:Y:S05]  /*82c0*/  @!P0 NANOSLEEP.SYNCS 0x989680 ;  /* 0x009896800000895d */ /* 0x004fea0003900000 */
[----:B------:R-:W2:Y:S02]  /*82d0*/  @!P0 SYNCS.PHASECHK.TRANS64 P0, [R0+URZ], R3 ;  /* 0x00000003000085a7 */ /* 0x000ea400080010ff */
[----:B--2---:R-:W-:Y:S05]  /*82e0*/  @!P0 BRA `(.L_x_166) ;  /* 0xfffffffc00f08947 */ /* 0x004fea000383ffff */
[----:B------:R-:W-:Y:S05]  /*82f0*/  BRA `(.L_x_167) ;  /* 0xffffffac008c7947 */ /* 0x000fea000383ffff */
.L_x_61:
[----:B---3--:R-:W-:-:S07]  /*8300*/  MOV R0, UR5 ;  /* 0x0000000500007c02 */ /* 0x008fce0008000f00 */
.L_x_168:
[----:B-1----:R1:W2:Y:S02]  /*8310*/  SYNCS.PHASECHK.TRANS64.TRYWAIT P0, [R0+URZ], R3 ;  /* 0x00000003000075a7 */ /* 0x0022a400080011ff */
[----:B--2---:R-:W-:Y:S05]  /*8320*/  @!P0 NANOSLEEP.SYNCS 0x989680 ;  /* 0x009896800000895d */ /* 0x004fea0003900000 */
[----:B------:R-:W2:Y:S02]  /*8330*/  @!P0 SYNCS.PHASECHK.TRANS64 P0, [R0+URZ], R3 ;  /* 0x00000003000085a7 */ /* 0x000ea400080010ff */
[----:B--2---:R-:W-:Y:S05]  /*8340*/  @!P0 BRA `(.L_x_168) ;  /* 0xfffffffc00f08947 */ /* 0x004fea000383ffff */
[----:B------:R-:W-:Y:S05]  /*8350*/  BRA `(.L_x_169) ;  /* 0xffffffac00987947 */ /* 0x000fea000383ffff */
.L_x_62:
[----:B---3--:R-:W-:-:S07]  /*8360*/  MOV R0, UR5 ;  /* 0x0000000500007c02 */ /* 0x008fce0008000f00 */
.L_x_170:
[----:B-1----:R1:W2:Y:S02]  /*8370*/  SYNCS.PHASECHK.TRANS64.TRYWAIT P0, [R0+URZ], R3 ;  /* 0x00000003000075a7 */ /* 0x0022a400080011ff */
[----:B--2---:R-:W-:Y:S05]  /*8380*/  @!P0 NANOSLEEP.SYNCS 0x989680 ;  /* 0x009896800000895d */ /* 0x004fea0003900000 */
[----:B------:R-:W2:Y:S02]  /*8390*/  @!P0 SYNCS.PHASECHK.TRANS64 P0, [R0+URZ], R3 ;  /* 0x00000003000085a7 */ /* 0x000ea400080010ff */
[----:B--2---:R-:W-:Y:S05]  /*83a0*/  @!P0 BRA `(.L_x_170) ;  /* 0xfffffffc00f08947 */ /* 0x004fea000383ffff */
[----:B------:R-:W-:Y:S05]  /*83b0*/  BRA `(.L_x_171) ;  /* 0xffffffac00a47947 */ /* 0x000fea000383ffff */
.L_x_65:
[----:B-1----:R1:W2:Y:S02]  /*83c0*/  SYNCS.PHASECHK.TRANS64.TRYWAIT P0, [R0+URZ+0x1c0], R5 ;  /* 0x0001c005000075a7 */ /* 0x0022a400080011ff */
[----:B--2---:R-:W-:Y:S05]  /*83d0*/  @!P0 NANOSLEEP.SYNCS 0x989680 ;  /* 0x009896800000895d */ /* 0x004fea0003900000 */
[----:B------:R-:W2:Y:S02]  /*83e0*/  @!P0 SYNCS.PHASECHK.TRANS64 P0, [R0+URZ+0x1c0], R5 ;  /* 0x0001c005000085a7 */ /* 0x000ea400080010ff */
[----:B--2---:R-:W-:Y:S05]  /*83f0*/  @!P0 BRA `(.L_x_65) ;  /* 0xfffffffc00f08947 */ /* 0x004fea000383ffff */
[----:B------:R-:W-:Y:S05]  /*8400*/  BRA `(.L_x_172) ;  /* 0xffffffb000047947 */ /* 0x000fea000383ffff */
.L_x_66:
[----:B------:R-:W-:-:S07]  /*8410*/  MOV R0, UR5 ;  /* 0x0000000500007c02 */ /* 0x000fce0008000f00 */
.L_x_173:
[----:B-1----:R1:W2:Y:S02]  /*8420*/  SYNCS.PHASECHK.TRANS64.TRYWAIT P0, [R0+URZ+0x170], R7 ;  /* 0x00017007000075a7 */ /* 0x0022a400080011ff */
[----:B--2---:R-:W-:Y:S05]  /*8430*/  @!P0 NANOSLEEP.SYNCS 0x989680 ;  /* 0x009896800000895d */ /* 0x004fea0003900000 */
[----:B------:R-:W2:Y:S02]  /*8440*/  @!P0 SYNCS.PHASECHK.TRANS64 P0, [R0+URZ+0x170], R7 ;  /* 0x00017007000085a7 */ /* 0x000ea400080010ff */
[----:B--2---:R-:W-:Y:S05]  /*8450*/  @!P0 BRA `(.L_x_173) ;  /* 0xfffffffc00f08947 */ /* 0x004fea000383ffff */
[----:B------:R-:W-:Y:S05]  /*8460*/  BRA `(.L_x_174) ;  /* 0xffffffb000147947 */ /* 0x000fea000383ffff */
.L_x_67:
[----:B-1----:R1:W2:Y:S02]  /*8470*/  SYNCS.PHASECHK.TRANS64.TRYWAIT P1, [R0+URZ+0x160], R5 ;  /* 0x00016005000075a7 */ /* 0x0022a400080211ff */
[----:B--2---:R-:W-:Y:S05]  /*8480*/  @!P1 NANOSLEEP.SYNCS 0x989680 ;  /* 0x009896800000995d */ /* 0x004fea0003900000 */
[----:B------:R-:W2:Y:S02]  /*8490*/  @!P1 SYNCS.PHASECHK.TRANS64 P1, [R0+URZ+0x160], R5 ;  /* 0x00016005000095a7 */ /* 0x000ea400080210ff */
[----:B--2---:R-:W-:Y:S05]  /*84a0*/  @!P1 BRA `(.L_x_67) ;  /* 0xfffffffc00f09947 */ /* 0x004fea000383ffff */
[----:B------:R-:W-:Y:S05]  /*84b0*/  BRA `(.L_x_175) ;  /* 0xffffffb000447947 */ /* 0x000fea000383ffff */
.L_x_70:
[----:B------:R-:W-:-:S07]  /*84c0*/  MOV R0, UR5 ;  /* 0x0000000500007c02 */ /* 0x000fce0008000f00 */
.L_x_176:
[----:B-1----:R1:W2:Y:S02]  /*84d0*/  SYNCS.PHASECHK.TRANS64.TRYWAIT P0, [R0+URZ+0x170], R3 ;  /* 0x00017003000075a7 */ /* 0x0022a400080011ff */
[----:B--2---:R-:W-:Y:S05]  /*84e0*/  @!P0 NANOSLEEP.SYNCS 0x989680 ;  /* 0x009896800000895d */ /* 0x004fea0003900000 */
[----:B------:R-:W2:Y:S02]  /*84f0*/  @!P0 SYNCS.PHASECHK.TRANS64 P0, [R0+URZ+0x170], R3 ;  /* 0x00017003000085a7 */ /* 0x000ea400080010ff */
[----:B--2---:R-:W-:Y:S05]  /*8500*/  @!P0 BRA `(.L_x_176) ;  /* 0xfffffffc00f08947 */ /* 0x004fea000383ffff */
[----:B------:R-:W-:Y:S05]  /*8510*/  BRA `(.L_x_69) ;  /* 0xffffffb000987947 */ /* 0x000fea000383ffff */
.L_x_79:
[----:B-1----:R-:W-:-:S04]  /*8520*/  MOV R4, UR6 ;  /* 0x0000000600047c02 */ /* 0x002fc80008000f00 */
[----:B------:R1:W2:Y:S03]  /*8530*/  SYNCS.PHASECHK.TRANS64.TRYWAIT P0, [R4+URZ+0x8], R5 ;  /* 0x00000805040075a7 */ /* 0x0002a600080011ff */
[----:B--2---:R-:W-:Y:S05]  /*8540*/  @!P0 NANOSLEEP.SYNCS 0x989680 ;  /* 0x009896800000895d */ /* 0x004fea0003900000 */
[----:B------:R-:W2:Y:S02]  /*8550*/  @!P0 SYNCS.PHASECHK.TRANS64 P0, [R4+URZ+0x8], R5 ;  /* 0x00000805040085a7 */ /* 0x000ea400080010ff */
[----:B--2---:R-:W-:Y:S05]  /*8560*/  @!P0 BRA `(.L_x_79) ;  /* 0xfffffffc00ec8947 */ /* 0x004fea000383ffff */
[----:B------:R-:W-:Y:S05]  /*8570*/  BRA `(.L_x_78) ;  /* 0xffffffb4004c7947 */ /* 0x000fea000383ffff */
.L_x_81:
[----:B------:R-:W-:Y:S01]  /*8580*/  BSSY B0, `(.L_x_177) ;  /* 0x0000006000007945 */ /* 0x000fe20003800000 */
[----:B------:R-:W-:-:S07]  /*8590*/  MOV R15, 0xffffffff ;  /* 0xffffffff000f7802 */ /* 0x000fce0000000f00 */
[----:B-1---5:R-:W-:Y:S05]  /*85a0*/  WARPSYNC.COLLECTIVE R15, `(.L_x_178) ;  /* 0x000000000f0c7348 */ /* 0x022fea0003c00000 */
[----:B------:R-:W-:Y:S02]  /*85b0*/  ELECT P6, UR79, PT ;  /* 0x00000000004f782f */ /* 0x000fe400038c0000 */
[----:B------:R-:W-:Y:S01]  /*85c0*/  MOV R14, UR79 ;  /* 0x0000004f000e7c02 */ /* 0x000fe20008000f00 */
[----:B-1---5:R-:W-:Y:S10]  /*85d0*/  ENDCOLLECTIVE ;  /* 0x000000000000791b */ /* 0x022ff40003800000 */
.L_x_178:
[----:B------:R-:W-:Y:S05]  /*85e0*/  BSYNC B0 ;  /* 0x0000000000007941 */ /* 0x000fea0003800000 */
.L_x_177:
[----:B------:R-:W-:Y:S05]  /*85f0*/  BRA `(.L_x_179) ;  /* 0xffffffb4007c7947 */ /* 0x000fea000383ffff */
.L_x_83:
[----:B-1----:R-:W-:-:S04]  /*8600*/  MOV R2, UR6 ;  /* 0x0000000600027c02 */ /* 0x002fc80008000f00 */
[----:B------:R1:W2:Y:S03]  /*8610*/  SYNCS.PHASECHK.TRANS64.TRYWAIT P0, [R2+URZ+0x8], R3 ;  /* 0x00000803020075a7 */ /* 0x0002a600080011ff */
[----:B--2---:R-:W-:Y:S05]  /*8620*/  @!P0 NANOSLEEP.SYNCS 0x989680 ;  /* 0x009896800000895d */ /* 0x004fea0003900000 */
[----:B------:R-:W2:Y:S02]  /*8630*/  @!P0 SYNCS.PHASECHK.TRANS64 P0, [R2+URZ+0x8], R3 ;  /* 0x00000803020085a7 */ /* 0x000ea400080010ff */
[----:B--2---:R-:W-:Y:S05]  /*8640*/  @!P0 BRA `(.L_x_83) ;  /* 0xfffffffc00ec8947 */ /* 0x004fea000383ffff */
[----:B------:R-:W-:Y:S05]  /*8650*/  BRA `(.L_x_82) ;  /* 0xffffffb400807947 */ /* 0x000fea000383ffff */
.L_x_84:
[----:B-1----:R1:W2:Y:S02]  /*8660*/  SYNCS.PHASECHK.TRANS64.TRYWAIT P0, [R0+URZ+0x160], R5 ;  /* 0x00016005000075a7 */ /* 0x0022a400080011ff */
[----:B--2---:R-:W-:Y:S05]  /*8670*/  @!P0 NANOSLEEP.SYNCS 0x989680 ;  /* 0x009896800000895d */ /* 0x004fea0003900000 */
[----:B------:R-:W2:Y:S02]  /*8680*/  @!P0 SYNCS.PHASECHK.TRANS64 P0, [R0+URZ+0x160], R5 ;  /* 0x00016005000085a7 */ /* 0x000ea400080010ff */
[----:B--2---:R-:W-:Y:S05]  /*8690*/  @!P0 BRA `(.L_x_84) ;  /* 0xfffffffc00f08947 */ /* 0x004fea000383ffff */
[----:B------:R-:W-:Y:S05]  /*86a0*/  BRA `(.L_x_180) ;  /* 0xffffffb8005c7947 */ /* 0x000fea000383ffff */
.L_x_86:
[----:B------:R-:W-:-:S07]  /*86b0*/  MOV R0, UR10 ;  /* 0x0000000a00007c02 */ /* 0x000fce0008000f00 */
.L_x_181:
[----:B-1----:R1:W2:Y:S02]  /*86c0*/  SYNCS.PHASECHK.TRANS64.TRYWAIT P0, [R0+URZ+0x1a0], R5 ;  /* 0x0001a005000075a7 */ /* 0x0022a400080011ff */
[----:B--2---:R-:W-:Y:S05]  /*86d0*/  @!P0 NANOSLEEP.SYNCS 0x989680 ;  /* 0x009896800000895d */ /* 0x004fea0003900000 */
[----:B------:R-:W2:Y:S02]  /*86e0*/  @!P0 SYNCS.PHASECHK.TRANS64 P0, [R0+URZ+0x1a0], R5 ;  /* 0x0001a005000085a7 */ /* 0x000ea400080010ff */
[----:B--2---:R-:W-:Y:S05]  /*86f0*/  @!P0 BRA `(.L_x_181) ;  /* 0xfffffffc00f08947 */ /* 0x004fea000383ffff */
[----:B------:R-:W-:Y:S05]  /*8700*/  BRA `(.L_x_182) ;  /* 0xffffffb800a87947 */ /* 0x000fea000383ffff */
.L_x_89:
[----:B------:R-:W-:Y:S07]  /*8710*/  MOV R0, UR9 ;  /* 0x0000000900007c02 */ /* 0x000fee0008000f00 */
.L_x_183:
[----:B-1----:R1:W2:Y:S02]  /*8720*/  SYNCS.PHASECHK.TRANS64.TRYWAIT P0, [R0+URZ], R5 ;  /* 0x00000005000075a7 */ /* 0x0022a400080011ff */
[----:B--2---:R-:W-:Y:S05]  /*8730*/  @!P0 NANOSLEEP.SYNCS 0x989680 ;  /* 0x009896800000895d */ /* 0x004fea0003900000 */
[----:B------:R-:W2:Y:S02]  /*8740*/  @!P0 SYNCS.PHASECHK.TRANS64 P0, [R0+URZ], R5 ;  /* 0x00000005000085a7 */ /* 0x000ea400080010ff */
[----:B--2---:R-:W-:Y:S05]  /*8750*/  @!P0 BRA `(.L_x_183) ;  /* 0xfffffffc00f08947 */ /* 0x004fea000383ffff */
[----:B------:R-:W-:Y:S05]  /*8760*/  BRA `(.L_x_88) ;  /* 0xffffffb800bc7947 */ /* 0x000fea000383ffff */
.L_x_93:
[----:B-1----:R-:W-:-:S07]  /*8770*/  MOV R0, UR7 ;  /* 0x0000000700007c02 */ /* 0x002fce0008000f00 */
.L_x_184:
[----:B-1----:R1:W2:Y:S02]  /*8780*/  SYNCS.PHASECHK.TRANS64.TRYWAIT P0, [R0+URZ], R3 ;  /* 0x00000003000075a7 */ /* 0x0022a400080011ff */
[----:B--2---:R-:W-:Y:S05]  /*8790*/  @!P0 NANOSLEEP.SYNCS 0x989680 ;  /* 0x009896800000895d */ /* 0x004fea0003900000 */
[----:B------:R-:W2:Y:S02]  /*87a0*/  @!P0 SYNCS.PHASECHK.TRANS64 P0, [R0+URZ], R3 ;  /* 0x00000003000085a7 */ /* 0x000ea400080010ff */
[----:B--2---:R-:W-:Y:S05]  /*87b0*/  @!P0 BRA `(.L_x_184) ;  /* 0xfffffffc00f08947 */ /* 0x004fea000383ffff */
[----:B------:R-:W-:Y:S05]  /*87c0*/  BRA `(.L_x_185) ;  /* 0xffffffbc00887947 */ /* 0x000fea000383ffff */
.L_x_94:
[----:B------:R-:W-:-:S07]  /*87d0*/  MOV R0, UR7 ;  /* 0x0000000700007c02 */ /* 0x000fce0008000f00 */
.L_x_186:
[----:B-1----:R1:W2:Y:S02]  /*87e0*/  SYNCS.PHASECHK.TRANS64.TRYWAIT P0, [R0+URZ], R3 ;  /* 0x00000003000075a7 */ /* 0x0022a400080011ff */
[----:B--2---:R-:W-:Y:S05]  /*87f0*/  @!P0 NANOSLEEP.SYNCS 0x989680 ;  /* 0x009896800000895d */ /* 0x004fea0003900000 */
[----:B------:R-:W2:Y:S02]  /*8800*/  @!P0 SYNCS.PHASECHK.TRANS64 P0, [R0+URZ], R3 ;  /* 0x00000003000085a7 */ /* 0x000ea400080010ff */
[----:B--2---:R-:W-:Y:S05]  /*8810*/  @!P0 BRA `(.L_x_186) ;  /* 0xfffffffc00f08947 */ /* 0x004fea000383ffff */
[----:B------:R-:W-:Y:S05]  /*8820*/  BRA `(.L_x_187) ;  /* 0xffffffbc00947947 */ /* 0x000fea000383ffff */
.L_x_95:
[----:B------:R-:W-:-:S07]  /*8830*/  MOV R0, UR7 ;  /* 0x0000000700007c02 */ /* 0x000fce0008000f00 */
.L_x_188:
[----:B-1----:R1:W2:Y:S02]  /*8840*/  SYNCS.PHASECHK.TRANS64.TRYWAIT P0, [R0+URZ], R3 ;  /* 0x00000003000075a7 */ /* 0x0022a400080011ff */
[----:B--2---:R-:W-:Y:S05]  /*8850*/  @!P0 NANOSLEEP.SYNCS 0x989680 ;  /* 0x009896800000895d */ /* 0x004fea0003900000 */
[----:B------:R-:W2:Y:S02]  /*8860*/  @!P0 SYNCS.PHASECHK.TRANS64 P0, [R0+URZ], R3 ;  /* 0x00000003000085a7 */ /* 0x000ea400080010ff */
[----:B--2---:R-:W-:Y:S05]  /*8870*/  @!P0 BRA `(.L_x_188) ;  /* 0xfffffffc00f08947 */ /* 0x004fea000383ffff */
[----:B------:R-:W-:Y:S05]  /*8880*/  BRA `(.L_x_189) ;  /* 0xffffffbc00a07947 */ /* 0x000fea000383ffff */
.L_x_98:
[----:B------:R-:W-:-:S07]  /*8890*/  MOV R0, UR8 ;  /* 0x0000000800007c02 */ /* 0x000fce0008000f00 */
.L_x_190:
[----:B-1----:R1:W2:Y:S02]  /*88a0*/  SYNCS.PHASECHK.TRANS64.TRYWAIT P1, [R0+URZ+0x1e0], R3 ;  /* 0x0001e003000075a7 */ /* 0x0022a400080211ff */
[----:B--2---:R-:W-:Y:S05]  /*88b0*/  @!P1 NANOSLEEP.SYNCS 0x989680 ;  /* 0x009896800000995d */ /* 0x004fea0003900000 */
[----:B------:R-:W2:Y:S02]  /*88c0*/  @!P1 SYNCS.PHASECHK.TRANS64 P1, [R0+URZ+0x1e0], R3 ;  /* 0x0001e003000095a7 */ /* 0x000ea400080210ff */
[----:B--2---:R-:W-:Y:S05]  /*88d0*/  @!P1 BRA `(.L_x_190) ;  /* 0xfffffffc00f09947 */ /* 0x004fea000383ffff */
[----:B------:R-:W-:Y:S05]  /*88e0*/  BRA `(.L_x_191) ;  /* 0xffffffbc00ec7947 */ /* 0x000fea000383ffff */
.L_x_103:
[----:B--2---:R2:W4:Y:S02]  /*88f0*/  SYNCS.PHASECHK.TRANS64.TRYWAIT P0, [R0+URZ+0x160], R3 ;  /* 0x00016003000075a7 */ /* 0x00452400080011ff */
[----:B----4-:R-:W-:Y:S05]  /*8900*/  @!P0 NANOSLEEP.SYNCS 0x989680 ;  /* 0x009896800000895d */ /* 0x010fea0003900000 */
[----:B------:R-:W4:Y:S02]  /*8910*/  @!P0 SYNCS.PHASECHK.TRANS64 P0, [R0+URZ+0x160], R3 ;  /* 0x00016003000085a7 */ /* 0x000f2400080010ff */
[----:B----4-:R-:W-:Y:S05]  /*8920*/  @!P0 BRA `(.L_x_103) ;  /* 0xfffffffc00f08947 */ /* 0x010fea000383ffff */
[----:B------:R-:W-:Y:S05]  /*8930*/  BRA `(.L_x_192) ;  /* 0xffffffc000f07947 */ /* 0x000fea000383ffff */
.L_x_106:
[----:B------:R-:W-:Y:S07]  /*8940*/  MOV R0, UR6 ;  /* 0x0000000600007c02 */ /* 0x000fee0008000f00 */
.L_x_193:
[----:B--2---:R2:W4:Y:S02]  /*8950*/  SYNCS.PHASECHK.TRANS64.TRYWAIT P0, [R0+URZ+0x158], R3 ;  /* 0x00015803000075a7 */ /* 0x00452400080011ff */
[----:B----4-:R-:W-:Y:S05]  /*8960*/  @!P0 NANOSLEEP.SYNCS 0x989680 ;  /* 0x009896800000895d */ /* 0x010fea0003900000 */
[----:B------:R-:W4:Y:S02]  /*8970*/  @!P0 SYNCS.PHASECHK.TRANS64 P0, [R0+URZ+0x158], R3 ;  /* 0x00015803000085a7 */ /* 0x000f2400080010ff */
[----:B----4-:R-:W-:Y:S05]  /*8980*/  @!P0 BRA `(.L_x_193) ;  /* 0xfffffffc00f08947 */ /* 0x010fea000383ffff */
[----:B------:R-:W-:Y:S05]  /*8990*/  BRA `(.L_x_105) ;  /* 0xffffffc400dc7947 */ /* 0x000fea000383ffff */
.L_x_109:
[----:B------:R-:W-:Y:S07]  /*89a0*/  MOV R3, UR6 ;  /* 0x0000000600037c02 */ /* 0x000fee0008000f00 */
.L_x_194:
[----:B-1----:R1:W2:Y:S02]  /*89b0*/  SYNCS.PHASECHK.TRANS64.TRYWAIT P2, [R3+URZ+0x148], R26 ;  /* 0x0001481a030075a7 */ /* 0x0022a400080411ff */
[----:B--2---:R-:W-:Y:S05]  /*89c0*/  @!P2 NANOSLEEP.SYNCS 0x989680 ;  /* 0x009896800000a95d */ /* 0x004fea0003900000 */
[----:B------:R-:W2:Y:S02]  /*89d0*/  @!P2 SYNCS.PHASECHK.TRANS64 P2, [R3+URZ+0x148], R26 ;  /* 0x0001481a0300a5a7 */ /* 0x000ea400080410ff */
[----:B--2---:R-:W-:Y:S05]  /*89e0*/  @!P2 BRA `(.L_x_194) ;  /* 0xfffffffc00f0a947 */ /* 0x004fea000383ffff */
[----:B------:R-:W-:Y:S05]  /*89f0*/  BRA `(.L_x_195) ;  /* 0xffffffc800707947 */ /* 0x000fea000383ffff */
.L_x_112:
[----:B---3--:R3:W4:Y:S02]  /*8a00*/  SYNCS.PHASECHK.TRANS64.TRYWAIT P0, [R0+URZ+0x160], R3 ;  /* 0x00016003000075a7 */ /* 0x00872400080011ff */
[----:B----4-:R-:W-:Y:S05]  /*8a10*/  @!P0 NANOSLEEP.SYNCS 0x989680 ;  /* 0x009896800000895d */ /* 0x010fea0003900000 */
[----:B------:R-:W4:Y:S02]  /*8a20*/  @!P0 SYNCS.PHASECHK.TRANS64 P0, [R0+URZ+0x160], R3 ;  /* 0x00016003000085a7 */ /* 0x000f2400080010ff */
[----:B----4-:R-:W-:Y:S05]  /*8a30*/  @!P0 BRA `(.L_x_112) ;  /* 0xfffffffc00f08947 */ /* 0x010fea000383ffff */
[----:B------:R-:W-:Y:S05]  /*8a40*/  BRA `(.L_x_196) ;  /* 0xffffffcc00c07947 */ /* 0x000fea000383ffff */
.L_x_123:
[----:B-1----:R-:W-:Y:S04]  /*8a50*/  MOV R0, UR43 ;  /* 0x0000002b00007c02 */ /* 0x002fe80008000f00 */
[----:B------:R1:W2:Y:S03]  /*8a60*/  SYNCS.PHASECHK.TRANS64.TRYWAIT P1, [R0+URZ+0x140], R3 ;  /* 0x00014003000075a7 */ /* 0x0002a600080211ff */
[----:B--2---:R-:W-:Y:S05]  /*8a70*/  @!P1 NANOSLEEP.SYNCS 0x989680 ;  /* 0x009896800000995d */ /* 0x004fea0003900000 */
[----:B------:R-:W2:Y:S02]  /*8a80*/  @!P1 SYNCS.PHASECHK.TRANS64 P1, [R0+URZ+0x140], R3 ;  /* 0x00014003000095a7 */ /* 0x000ea400080210ff */
[----:B--2---:R-:W-:Y:S05]  /*8a90*/  @!P1 BRA `(.L_x_123) ;  /* 0xfffffffc00ec9947 */ /* 0x004fea000383ffff */
[----:B------:R-:W-:Y:S05]  /*8aa0*/  BRA `(.L_x_122) ;  /* 0xffffffd800bc7947 */ /* 0x000fea000383ffff */
.L_x_125:
[----:B------:R1:W1:Y:S02]  /*8ab0*/  SYNCS.PHASECHK.TRANS64.TRYWAIT P1, [R181+URZ+0x180], R2 ;  /* 0x00018002b50075a7 */ /* 0x00026400080211ff */
[----:B-1----:R-:W-:Y:S05]  /*8ac0*/  @!P1 NANOSLEEP.SYNCS 0x989680 ;  /* 0x009896800000995d */ /* 0x002fea0003900000 */
[----:B------:R-:W1:Y:S02]  /*8ad0*/  @!P1 SYNCS.PHASECHK.TRANS64 P1, [R181+URZ+0x180], R2 ;  /* 0x00018002b50095a7 */ /* 0x000e6400080210ff */
[----:B-1----:R-:W-:Y:S05]  /*8ae0*/  @!P1 BRA `(.L_x_125) ;  /* 0xfffffffc00f09947 */ /* 0x002fea000383ffff */
[----:B------:R-:W-:Y:S05]  /*8af0*/  BRA `(.L_x_124) ;  /* 0xffffffdc00007947 */ /* 0x000fea000383ffff */
        .weak           $__internal_0_$__cuda_sm10x_tcgen05_guardrail_trap_col_being_dealloced_not_returned_by_alloc
        .type           $__internal_0_$__cuda_sm10x_tcgen05_guardrail_trap_col_being_dealloced_not_returned_by_alloc,@function
        .size           $__internal_0_$__cuda_sm10x_tcgen05_guardrail_trap_col_being_dealloced_not_returned_by_alloc,($__internal_1_$__cuda_sm10x_tcgen05_guardrail_trap_phase_invalid_during_alloc - $__internal_0_$__cuda_sm10x_tcgen05_guardrail_trap_col_being_dealloced_not_returned_by_alloc)
$__internal_0_$__cuda_sm10x_tcgen05_guardrail_trap_col_being_dealloced_not_returned_by_alloc:
[----:B------:R-:W-:Y:S05]  /*8b00*/  BPT.TRAP 0x1 ;  /* 0x000000040000795c */ /* 0x000fea0000300000 */
[----:B------:R-:W-:-:S04]  /*8b10*/  HFMA2 R3, -RZ, RZ, 0, 0 ;  /* 0x00000000ff037431 */ /* 0x000fc800000001ff */
[----:B------:R-:W-:Y:S05]  /*8b20*/  RET.REL.NODEC R2 `(_ZN7cutlass13device_kernelINS_4gemm6kernel13GemmUniversalIN4cute5tupleIJiiiiEEENS1_10collective13CollectiveMmaINS1_35MainloopSm100TmaUmmaWarpSpecializedILi20ELi2ELi4ENS5_IJNS4_1CILi2EEENSA_ILi1EEESC_EEEEENS5_IJNSA_ILi256EEENSA_ILi64EEESG_EEENS_12float_e5m2_tENS5_IJlSC_lEEESI_SJ_NS4_8TiledMMAINS4_8MMA_AtomIJNS4_10MMA_TraitsINS4_25SM100_MMA_F8F6F4_2x1SM_SSEJSI_SI_fSF_SG_NS4_17integral_constantINS4_4UMMA5MajorELSQ_0EEESR_NSO_INSP_7ScaleInELSS_0EEEST_EEEEEENS4_6LayoutINS5_IJSC_SC_SC_EEENS5_IJNSA_ILi0EEESY_SY_EEEEENS5_IJNS4_10UnderscoreES11_S11_EEEEENS4_18SM100_TMA_2SM_LOADENS4_14ComposedLayoutINS4_7SwizzleILi2ELi4ELi3EEENS4_18smem_ptr_flag_bitsILi8EEENSW_INS5_IJNSA_ILi8EEESG_EEENS5_IJSG_SC_EEEEEEEvNS4_8identityES14_S1E_vS1F_EENS_8epilogue10collective18CollectiveEpilogueINS1H_23Sm100TmaWarpSpecializedILi1ELi1ELi64ELb0ELb0EEEJNS5_IJNSA_ILi128EEESG_SG_EEENS5_IJNSW_IS1M_SC_EENSW_ISG_SC_EEEEESI_SJ_SI_SJ_NS1H_6fusion15FusionCallbacksIS1L_NS1R_17LinearCombinationISI_fSI_fLNS_15FloatRoundStyleE2EEES1N_S1Q_JEEENS4_5SM1004TMEM4LOAD26SM100_TMEM_LOAD_32dp32b64xENS4_13SM90_TMA_LOADES1E_NS4_39AutoVectorizingCopyWithAssumedAlignmentILi128EEENS4_14SM90_TMA_STOREES1E_S23_S23_EEEvvEEEEvNT_6ParamsE) ;  /* 0xffffff7402347950 */ /* 0x000fea0003c3ffff */
        .weak           $__internal_1_$__cuda_sm10x_tcgen05_guardrail_trap_phase_invalid_during_alloc
        .type           $__internal_1_$__cuda_sm10x_tcgen05_guardrail_trap_phase_invalid_during_alloc,@function
        .size           $__internal_1_$__cuda_sm10x_tcgen05_guardrail_trap_phase_invalid_during_alloc,($__internal_2_$__cuda_sm10x_tcgen05_guardrail_trap_unallocated_columns_being_dealloced - $__internal_1_$__cuda_sm10x_tcgen05_guardrail_trap_phase_invalid_during_alloc)
$__internal_1_$__cuda_sm10x_tcgen05_guardrail_trap_phase_invalid_during_alloc:
[----:B------:R-:W-:Y:S05]  /*8b30*/  BPT.TRAP 0x1 ;  /* 0x000000040000795c */ /* 0x000fea0000300000 */
[----:B------:R-:W-:-:S04]  /*8b40*/  MOV R3, 0x0 ;  /* 0x0000000000037802 */ /* 0x000fc80000000f00 */
[----:B------:R-:W-:Y:S05]  /*8b50*/  RET.REL.NODEC R2 `(_ZN7cutlass13device_kernelINS_4gemm6kernel13GemmUniversalIN4cute5tupleIJiiiiEEENS1_10collective13CollectiveMmaINS1_35MainloopSm100TmaUmmaWarpSpecializedILi20ELi2ELi4ENS5_IJNS4_1CILi2EEENSA_ILi1EEESC_EEEEENS5_IJNSA_ILi256EEENSA_ILi64EEESG_EEENS_12float_e5m2_tENS5_IJlSC_lEEESI_SJ_NS4_8TiledMMAINS4_8MMA_AtomIJNS4_10MMA_TraitsINS4_25SM100_MMA_F8F6F4_2x1SM_SSEJSI_SI_fSF_SG_NS4_17integral_constantINS4_4UMMA5MajorELSQ_0EEESR_NSO_INSP_7ScaleInELSS_0EEEST_EEEEEENS4_6LayoutINS5_IJSC_SC_SC_EEENS5_IJNSA_ILi0EEESY_SY_EEEEENS5_IJNS4_10UnderscoreES11_S11_EEEEENS4_18SM100_TMA_2SM_LOADENS4_14ComposedLayoutINS4_7SwizzleILi2ELi4ELi3EEENS4_18smem_ptr_flag_bitsILi8EEENSW_INS5_IJNSA_ILi8EEESG_EEENS5_IJSG_SC_EEEEEEEvNS4_8identityES14_S1E_vS1F_EENS_8epilogue10collective18CollectiveEpilogueINS1H_23Sm100TmaWarpSpecializedILi1ELi1ELi64ELb0ELb0EEEJNS5_IJNSA_ILi128EEESG_SG_EEENS5_IJNSW_IS1M_SC_EENSW_ISG_SC_EEEEESI_SJ_SI_SJ_NS1H_6fusion15FusionCallbacksIS1L_NS1R_17LinearCombinationISI_fSI_fLNS_15FloatRoundStyleE2EEES1N_S1Q_JEEENS4_5SM1004TMEM4LOAD26SM100_TMEM_LOAD_32dp32b64xENS4_13SM90_TMA_LOADES1E_NS4_39AutoVectorizingCopyWithAssumedAlignmentILi128EEENS4_14SM90_TMA_STOREES1E_S23_S23_EEEvvEEEEvNT_6ParamsE) ;  /* 0xffffff7402287950 */ /* 0x000fea0003c3ffff */
        .weak           $__internal_2_$__cuda_sm10x_tcgen05_guardrail_trap_unallocated_columns_being_dealloced
        .type           $__internal_2_$__cuda_sm10x_tcgen05_guardrail_trap_unallocated_columns_being_dealloced,@function
        .size           $__internal_2_$__cuda_sm10x_tcgen05_guardrail_trap_unallocated_columns_being_dealloced,(.L_x_198 - $__internal_2_$__cuda_sm10x_tcgen05_guardrail_trap_unallocated_columns_being_dealloced)
$__internal_2_$__cuda_sm10x_tcgen05_guardrail_trap_unallocated_columns_being_dealloced:
[----:B------:R-:W-:Y:S05]  /*8b60*/  BPT.TRAP 0x1 ;  /* 0x000000040000795c */ /* 0x000fea0000300000 */
[----:B------:R-:W-:-:S04]  /*8b70*/  HFMA2 R3, -RZ, RZ, 0, 0 ;  /* 0x00000000ff037431 */ /* 0x000fc800000001ff */
[----:B------:R-:W-:Y:S05]  /*8b80*/  RET.REL.NODEC R2 `(_ZN7cutlass13device_kernelINS_4gemm6kernel13GemmUniversalIN4cute5tupleIJiiiiEEENS1_10collective13CollectiveMmaINS1_35MainloopSm100TmaUmmaWarpSpecializedILi20ELi2ELi4ENS5_IJNS4_1CILi2EEENSA_ILi1EEESC_EEEEENS5_IJNSA_ILi256EEENSA_ILi64EEESG_EEENS_12float_e5m2_tENS5_IJlSC_lEEESI_SJ_NS4_8TiledMMAINS4_8MMA_AtomIJNS4_10MMA_TraitsINS4_25SM100_MMA_F8F6F4_2x1SM_SSEJSI_SI_fSF_SG_NS4_17integral_constantINS4_4UMMA5MajorELSQ_0EEESR_NSO_INSP_7ScaleInELSS_0EEEST_EEEEEENS4_6LayoutINS5_IJSC_SC_SC_EEENS5_IJNSA_ILi0EEESY_SY_EEEEENS5_IJNS4_10UnderscoreES11_S11_EEEEENS4_18SM100_TMA_2SM_LOADENS4_14ComposedLayoutINS4_7SwizzleILi2ELi4ELi3EEENS4_18smem_ptr_flag_bitsILi8EEENSW_INS5_IJNSA_ILi8EEESG_EEENS5_IJSG_SC_EEEEEEEvNS4_8identityES14_S1E_vS1F_EENS_8epilogue10collective18CollectiveEpilogueINS1H_23Sm100TmaWarpSpecializedILi1ELi1ELi64ELb0ELb0EEEJNS5_IJNSA_ILi128EEESG_SG_EEENS5_IJNSW_IS1M_SC_EENSW_ISG_SC_EEEEESI_SJ_SI_SJ_NS1H_6fusion15FusionCallbacksIS1L_NS1R_17LinearCombinationISI_fSI_fLNS_15FloatRoundStyleE2EEES1N_S1Q_JEEENS4_5SM1004TMEM4LOAD26SM100_TMEM_LOAD_32dp32b64xENS4_13SM90_TMA_LOADES1E_NS4_39AutoVectorizingCopyWithAssumedAlignmentILi128EEENS4_14SM90_TMA_STOREES1E_S23_S23_EEEvvEEEEvNT_6ParamsE) ;  /* 0xffffff74021c7950 */ /* 0x000fea0003c3ffff */
.L_x_197:
[----:B------:R-:W-:-:S00]  /*8b90*/  BRA `(.L_x_197) ;  /* 0xfffffffc00fc7947 */ /* 0x000fc0000383ffff */
[----:B------:R-:W-:-:S00]  /*8ba0*/  NOP ;  /* 0x0000000000007918 */ /* 0x000fc00000000000 */
        /* <DEDUP_REMOVED lines=13> */
.L_x_198:


//--------------------- .nv.global.init           --------------------------
	.section	.nv.global.init,"aw",@progbits
.nv.global.init:
	.type		$str$27,@object
	.size		$str$27,($str$28 - $str$27)
$str$27:
        /*0000*/ 	.byte	0x28, 0x61, 0x64, 0x64, 0x72, 0x65, 0x73, 0x73, 0x20, 0x26, 0x20, 0x6d, 0x61, 0x73, 0x6b, 0x29
        /*0010*/ 	.byte	0x20, 0x3d, 0x3d, 0x20, 0x30, 0x00
	.type		$str$28,@object
	.size		$str$28,($str$26 - $str$28)
$str$28:
        /*0016*/ 	.byte	0x2f, 0x74, 0x6d, 0x70, 0x2f, 0x63, 0x75, 0x74, 0x6c, 0x61, 0x73, 0x73, 0x5f, 0x73, 0x77, 0x65
        /*0026*/ 	.byte	0x65, 0x70, 0x5f, 0x73, 0x72, 0x63, 0x2f, 0x69, 0x6e, 0x63, 0x6c, 0x75, 0x64, 0x65, 0x2f, 0x63
        /*0036*/ 	.byte	0x75, 0x74, 0x65, 0x2f, 0x70, 0x6f, 0x69, 0x6e, 0x74, 0x65, 0x72, 0x5f, 0x66, 0x6c, 0x61, 0x67
        /*0046*/ 	.byte	0x67, 0x65, 0x64, 0x2e, 0x68, 0x70, 0x70, 0x00
	.type		$str$26,@object
	.size		$str$26,($str$25 - $str$26)
$str$26:
        /*004e*/ 	.byte	0x2f, 0x74, 0x6d, 0x70, 0x2f, 0x63, 0x75, 0x74, 0x6c, 0x61, 0x73, 0x73, 0x5f, 0x73, 0x77, 0x65
        /*005e*/ 	.byte	0x65, 0x70, 0x5f, 0x73, 0x72, 0x63, 0x2f, 0x69, 0x6e, 0x63, 0x6c, 0x75, 0x64, 0x65, 0x2f, 0x63
        /*006e*/ 	.byte	0x75, 0x74, 0x65, 0x2f, 0x61, 0x74, 0x6f, 0x6d, 0x2f, 0x63, 0x6f, 0x70, 0x79, 0x5f, 0x74, 0x72
        /*007e*/ 	.byte	0x61, 0x69, 0x74, 0x73, 0x5f, 0x73, 0x6d, 0x31, 0x30, 0x30, 0x2e, 0x68, 0x70, 0x70, 0x00
	.type		$str$25,@object
	.size		$str$25,(__unnamed_1 - $str$25)
$str$25:
        /*008d*/ 	.byte	0x28, 0x28, 0x75, 0x69, 0x6e, 0x74, 0x33, 0x32, 0x5f, 0x74, 0x28, 0x74, 0x68, 0x72, 0x65, 0x61
        /*009d*/ 	.byte	0x64, 0x49, 0x64, 0x78, 0x2e, 0x78, 0x29, 0x20, 0x2f, 0x20, 0x33, 0x32, 0x29, 0x20, 0x25, 0x20
        /*00ad*/ 	.byte	0x34, 0x29, 0x20, 0x3d, 0x3d, 0x20, 0x28, 0x28, 0x28, 0x74, 0x6d, 0x65, 0x6d, 0x5f, 0x61, 0x64
        /*00bd*/ 	.byte	0x64, 0x72, 0x20, 0x3e, 0x3e, 0x20, 0x31, 0x36, 0x29, 0x20, 0x2f, 0x20, 0x33, 0x32, 0x29, 0x20
        /*00cd*/ 	.byte	0x25, 0x20, 0x34, 0x29, 0x00
	.type		__unnamed_1,@object
	.size		__unnamed_1,(__unnamed_2 - __unnamed_1)
__unnamed_1:
        /*00d2*/ 	.byte	0x61, 0x75, 0x74, 0x6f, 0x20, 0x63, 0x75, 0x74, 0x65, 0x3a, 0x3a, 0x61, 0x73, 0x5f, 0x70, 0x6f
        /* <DEDUP_REMOVED lines=24> */
        /*0262*/ 	.byte	0x43, 0x3c, 0x38, 0x31, 0x39, 0x32, 0x3e, 0x3e, 0x3e, 0x3e, 0x5d, 0x00
	.type		__unnamed_2,@object
	.size		__unnamed_2,(.L_2 - __unnamed_2)
__unnamed_2:
        /* <DEDUP_REMOVED lines=42> */
        /*050e*/ 	.byte	0x3e, 0x3e, 0x3e, 0x3e, 0x5d, 0x00
.L_2:


//--------------------- .nv.shared._ZN7cutlass13device_kernelINS_4gemm6kernel13GemmUniversalIN4cute5tupleIJiiiiEEENS1_10collective13CollectiveMmaINS1_35MainloopSm100TmaUmmaWarpSpecializedILi20ELi2ELi4ENS5_IJNS4_1CILi2EEENSA_ILi1EEESC_EEEEENS5_IJNSA_ILi256EEENSA_ILi64EEESG_EEENS_12float_e5m2_tENS5_IJlSC_lEEESI_SJ_NS4_8TiledMMAINS4_8MMA_AtomIJNS4_10MMA_TraitsINS4_25SM100_MMA_F8F6F4_2x1SM_SSEJSI_SI_fSF_SG_NS4_17integral_constantINS4_4UMMA5MajorELSQ_0EEESR_NSO_INSP_7ScaleInELSS_0EEEST_EEEEEENS4_6LayoutINS5_IJSC_SC_SC_EEENS5_IJNSA_ILi0EEESY_SY_EEEEENS5_IJNS4_10UnderscoreES11_S11_EEEEENS4_18SM100_TMA_2SM_LOADENS4_14ComposedLayoutINS4_7SwizzleILi2ELi4ELi3EEENS4_18smem_ptr_flag_bitsILi8EEENSW_INS5_IJNSA_ILi8EEESG_EEENS5_IJSG_SC_EEEEEEEvNS4_8identityES14_S1E_vS1F_EENS_8epilogue10collective18CollectiveEpilogueINS1H_23Sm100TmaWarpSpecializedILi1ELi1ELi64ELb0ELb0EEEJNS5_IJNSA_ILi128EEESG_SG_EEENS5_IJNSW_IS1M_SC_EENSW_ISG_SC_EEEEESI_SJ_SI_SJ_NS1H_6fusion15FusionCallbacksIS1L_NS1R_17LinearCombinationISI_fSI_fLNS_15FloatRoundStyleE2EEES1N_S1Q_JEEENS4_5SM1004TMEM4LOAD26SM100_TMEM_LOAD_32dp32b64xENS4_13SM90_TMA_LOADES1E_NS4_39AutoVectorizingCopyWithAssumedAlignmentILi128EEENS4_14SM90_TMA_STOREES1E_S23_S23_EEEvvEEEEvNT_6ParamsE --------------------------
	.section	.nv.shared._ZN7cutlass13device_kernelINS_4gemm6kernel13GemmUniversalIN4cute5tupleIJiiiiEEENS1_10collective13CollectiveMmaINS1_35MainloopSm100TmaUmmaWarpSpecializedILi20ELi2ELi4ENS5_IJNS4_1CILi2EEENSA_ILi1EEESC_EEEEENS5_IJNSA_ILi256EEENSA_ILi64EEESG_EEENS_12float_e5m2_tENS5_IJlSC_lEEESI_SJ_NS4_8TiledMMAINS4_8MMA_AtomIJNS4_10MMA_TraitsINS4_25SM100_MMA_F8F6F4_2x1SM_SSEJSI_SI_fSF_SG_NS4_17integral_constantINS4_4UMMA5MajorELSQ_0EEESR_NSO_INSP_7ScaleInELSS_0EEEST_EEEEEENS4_6LayoutINS5_IJSC_SC_SC_EEENS5_IJNSA_ILi0EEESY_SY_EEEEENS5_IJNS4_10UnderscoreES11_S11_EEEEENS4_18SM100_TMA_2SM_LOADENS4_14ComposedLayoutINS4_7SwizzleILi2ELi4ELi3EEENS4_18smem_ptr_flag_bitsILi8EEENSW_INS5_IJNSA_ILi8EEESG_EEENS5_IJSG_SC_EEEEEEEvNS4_8identityES14_S1E_vS1F_EENS_8epilogue10collective18CollectiveEpilogueINS1H_23Sm100TmaWarpSpecializedILi1ELi1ELi64ELb0ELb0EEEJNS5_IJNSA_ILi128EEESG_SG_EEENS5_IJNSW_IS1M_SC_EENSW_ISG_SC_EEEEESI_SJ_SI_SJ_NS1H_6fusion15FusionCallbacksIS1L_NS1R_17LinearCombinationISI_fSI_fLNS_15FloatRoundStyleE2EEES1N_S1Q_JEEENS4_5SM1004TMEM4LOAD26SM100_TMEM_LOAD_32dp32b64xENS4_13SM90_TMA_LOADES1E_NS4_39AutoVectorizingCopyWithAssumedAlignmentILi128EEENS4_14SM90_TMA_STOREES1E_S23_S23_EEEvvEEEEvNT_6ParamsE,"aw",@nobits
	.sectionflags	@""
	.align	16
	.zero		1024


//--------------------- .nv.shared.reserved.0     --------------------------
	.section	.nv.shared.reserved.0,"aw",@nobits
	.weak		__nv_reservedSMEM_offset_0_alias
	.size		__nv_reservedSMEM_offset_0_alias, 0, 64
	.other		__nv_reservedSMEM_offset_0_alias,@"STO_CUDA_RESERVED_SHARED STV_DEFAULT"
__nv_reservedSMEM_offset_0_alias:
	.zero		0
.nv.shared.reserved.0:
	.zero		64
	.weak		__nv_reservedSMEM_tcgen05_partition
	.type		__nv_reservedSMEM_tcgen05_partition,@object
	.size		__nv_reservedSMEM_tcgen05_partition,(.L_0 - __nv_reservedSMEM_tcgen05_partition)
__nv_reservedSMEM_tcgen05_partition:
	.zero		32
.L_0:


//--------------------- .nv.global                --------------------------
	.section	.nv.global,"aw",@nobits
.nv.global:
	.type		_ZN39_INTERNAL_b5ba2d40_4_k_cu_cefda451_83604cute1_E,@object
	.size		_ZN39_INTERNAL_b5ba2d40_4_k_cu_cefda451_83604cute1_E,(_ZN39_INTERNAL_b5ba2d40_4_k_cu_cefda451_83604cuda3std3__45__cpo6cbeginE - _ZN39_INTERNAL_b5ba2d40_4_k_cu_cefda451_83604cute1_E)
_ZN39_INTERNAL_b5ba2d40_4_k_cu_cefda451_83604cute1_E:
	.zero		1
	.type		_ZN39_INTERNAL_b5ba2d40_4_k_cu_cefda451_83604cuda3std3__45__cpo6cbeginE,@object
	.size		_ZN39_INTERNAL_b5ba2d40_4_k_cu_cefda451_83604cuda3std3__45__cpo6cbeginE,(_ZN39_INTERNAL_b5ba2d40_4_k_cu_cefda451_83604cuda3std3__48in_placeE - _ZN39_INTERNAL_b5ba2d40_4_k_cu_cefda451_83604cuda3std3__45__cpo6cbeginE)
_ZN39_INTERNAL_b5ba2d40_4_k_cu_cefda451_83604cuda3std3__45__cpo6cbeginE:
	.zero		1
	.type		_ZN39_INTERNAL_b5ba2d40_4_k_cu_cefda451_83604cuda3std3__48in_placeE,@object
	.size		_ZN39_INTERNAL_b5ba2d40_4_k_cu_cefda451_83604cuda3std3__48in_placeE,(_ZN39_INTERNAL_b5ba2d40_4_k_cu_cefda451_83604cuda3std6ranges3__45__cpo9iter_moveE - _ZN39_INTERNAL_b5ba2d40_4_k_cu_cefda451_83604cuda3std3__48in_placeE)
_ZN39_INTERNAL_b5ba2d40_4_k_cu_cefda451_83604cuda3std3__48in_placeE:
	.zero		1
	.type		_ZN39_INTERNAL_b5ba2d40_4_k_cu_cefda451_83604cuda3std6ranges3__45__cpo9iter_moveE,@object
	.size		_ZN39_INTERNAL_b5ba2d40_4_k_cu_cefda451_83604cuda3std6ranges3__45__cpo9iter_moveE,(_ZN39_INTERNAL_b5ba2d40_4_k_cu_cefda451_83604cuda3std3__45__cpo5beginE - _ZN39_INTERNAL_b5ba2d40_4_k_cu_cefda451_83604cuda3std6ranges3__45__cpo9iter_moveE)
_ZN39_INTERNAL_b5ba2d40_4_k_cu_cefda451_83604cuda3std6ranges3__45__cpo9iter_moveE:
	.zero		1
	.type		_ZN39_INTERNAL_b5ba2d40_4_k_cu_cefda451_83604cuda3std3__45__cpo5beginE,@object
	.size		_ZN39_INTERNAL_b5ba2d40_4_k_cu_cefda451_83604cuda3std3__45__cpo5beginE,(_ZN39_INTERNAL_b5ba2d40_4_k_cu_cefda451_83604cuda3std3__441_GLOBAL__N__b5ba2d40_4_k_cu_cefda451_83606ignoreE - _ZN39_INTERNAL_b5ba2d40_4_k_cu_cefda451_83604cuda3std3__45__cpo5beginE)
_ZN39_INTERNAL_b5ba2d40_4_k_cu_cefda451_83604cuda3std3__45__cpo5beginE:
	.zero		1
	.type		_ZN39_INTERNAL_b5ba2d40_4_k_cu_cefda451_83604cuda3std3__441_GLOBAL__N__b5ba2d40_4_k_cu_cefda451_83606ignoreE,@object
	.size		_ZN39_INTERNAL_b5ba2d40_4_k_cu_cefda451_83604cuda3std3__441_GLOBAL__N__b5ba2d40_4_k_cu_cefda451_83606ignoreE,(_ZN39_INTERNAL_b5ba2d40_4_k_cu_cefda451_83604cute7productE - _ZN39_INTERNAL_b5ba2d40_4_k_cu_cefda451_83604cuda3std3__441_GLOBAL__N__b5ba2d40_4_k_cu_cefda451_83606ignoreE)
_ZN39_INTERNAL_b5ba2d40_4_k_cu_cefda451_83604cuda3std3__441_GLOBAL__N__b5ba2d40_4_k_cu_cefda451_83606ignoreE:
	.zero		1
	.type		_ZN39_INTERNAL_b5ba2d40_4_k_cu_cefda451_83604cute7productE,@object
	.size		_ZN39_INTERNAL_b5ba2d40_4_k_cu_cefda451_83604cute7productE,(_ZN39_INTERNAL_b5ba2d40_4_k_cu_cefda451_83604cuda3std3__45__cpo3endE - _ZN39_INTERNAL_b5ba2d40_4_k_cu_cefda451_83604cute7productE)
_ZN39_INTERNAL_b5ba2d40_4_k_cu_cefda451_83604cute7productE:
	.zero		1
	.type		_ZN39_INTERNAL_b5ba2d40_4_k_cu_cefda451_83604cuda3std3__45__cpo3endE,@object
	.size		_ZN39_INTERNAL_b5ba2d40_4_k_cu_cefda451_83604cuda3std3__45__cpo3endE,(_ZN39_INTERNAL_b5ba2d40_4_k_cu_cefda451_83604cuda3std3__419piecewise_constructE - _ZN39_INTERNAL_b5ba2d40_4_k_cu_cefda451_83604cuda3std3__45__cpo3endE)
_ZN39_INTERNAL_b5ba2d40_4_k_cu_cefda451_83604cuda3std3__45__cpo3endE:
	.zero		1
	.type		_ZN39_INTERNAL_b5ba2d40_4_k_cu_cefda451_83604cuda3std3__419piecewise_constructE,@object
	.size		_ZN39_INTERNAL_b5ba2d40_4_k_cu_cefda451_83604cuda3std3__419piecewise_constructE,(_ZN39_INTERNAL_b5ba2d40_4_k_cu_cefda451_83604cuda3std3__45__cpo4cendE - _ZN39_INTERNAL_b5ba2d40_4_k_cu_cefda451_83604cuda3std3__419piecewise_constructE)
_ZN39_INTERNAL_b5ba2d40_4_k_cu_cefda451_83604cuda3std3__419piecewise_constructE:
	.zero		1
	.type		_ZN39_INTERNAL_b5ba2d40_4_k_cu_cefda451_83604cuda3std3__45__cpo4cendE,@object
	.size		_ZN39_INTERNAL_b5ba2d40_4_k_cu_cefda451_83604cuda3std3__45__cpo4cendE,(_ZN39_INTERNAL_b5ba2d40_4_k_cu_cefda451_83604cuda3std6ranges3__45__cpo4swapE - _ZN39_INTERNAL_b5ba2d40_4_k_cu_cefda451_83604cuda3std3__45__cpo4cendE)
_ZN39_INTERNAL_b5ba2d40_4_k_cu_cefda451_83604cuda3std3__45__cpo4cendE:
	.zero		1
	.type		_ZN39_INTERNAL_b5ba2d40_4_k_cu_cefda451_83604cuda3std6ranges3__45__cpo4swapE,@object
	.size		_ZN39_INTERNAL_b5ba2d40_4_k_cu_cefda451_83604cuda3std6ranges3__45__cpo4swapE,(.L_10 - _ZN39_INTERNAL_b5ba2d40_4_k_cu_cefda451_83604cuda3std6ranges3__45__cpo4swapE)
_ZN39_INTERNAL_b5ba2d40_4_k_cu_cefda451_83604cuda3std6ranges3__45__cpo4swapE:
	.zero		1
.L_10:


//--------------------- .nv.constant0._ZN7cutlass13device_kernelINS_4gemm6kernel13GemmUniversalIN4cute5tupleIJiiiiEEENS1_10collective13CollectiveMmaINS1_35MainloopSm100TmaUmmaWarpSpecializedILi20ELi2ELi4ENS5_IJNS4_1CILi2EEENSA_ILi1EEESC_EEEEENS5_IJNSA_ILi256EEENSA_ILi64EEESG_EEENS_12float_e5m2_tENS5_IJlSC_lEEESI_SJ_NS4_8TiledMMAINS4_8MMA_AtomIJNS4_10MMA_TraitsINS4_25SM100_MMA_F8F6F4_2x1SM_SSEJSI_SI_fSF_SG_NS4_17integral_constantINS4_4UMMA5MajorELSQ_0EEESR_NSO_INSP_7ScaleInELSS_0EEEST_EEEEEENS4_6LayoutINS5_IJSC_SC_SC_EEENS5_IJNSA_ILi0EEESY_SY_EEEEENS5_IJNS4_10UnderscoreES11_S11_EEEEENS4_18SM100_TMA_2SM_LOADENS4_14ComposedLayoutINS4_7SwizzleILi2ELi4ELi3EEENS4_18smem_ptr_flag_bitsILi8EEENSW_INS5_IJNSA_ILi8EEESG_EEENS5_IJSG_SC_EEEEEEEvNS4_8identityES14_S1E_vS1F_EENS_8epilogue10collective18CollectiveEpilogueINS1H_23Sm100TmaWarpSpecializedILi1ELi1ELi64ELb0ELb0EEEJNS5_IJNSA_ILi128EEESG_SG_EEENS5_IJNSW_IS1M_SC_EENSW_ISG_SC_EEEEESI_SJ_SI_SJ_NS1H_6fusion15FusionCallbacksIS1L_NS1R_17LinearCombinationISI_fSI_fLNS_15FloatRoundStyleE2EEES1N_S1Q_JEEENS4_5SM1004TMEM4LOAD26SM100_TMEM_LOAD_32dp32b64xENS4_13SM90_TMA_LOADES1E_NS4_39AutoVectorizingCopyWithAssumedAlignmentILi128EEENS4_14SM90_TMA_STOREES1E_S23_S23_EEEvvEEEEvNT_6ParamsE --------------------------
	.section	.nv.constant0._ZN7cutlass13device_kernelINS_4gemm6kernel13GemmUniversalIN4cute5tupleIJiiiiEEENS1_10collective13CollectiveMmaINS1_35MainloopSm100TmaUmmaWarpSpecializedILi20ELi2ELi4ENS5_IJNS4_1CILi2EEENSA_ILi1EEESC_EEEEENS5_IJNSA_ILi256EEENSA_ILi64EEESG_EEENS_12float_e5m2_tENS5_IJlSC_lEEESI_SJ_NS4_8TiledMMAINS4_8MMA_AtomIJNS4_10MMA_TraitsINS4_25SM100_MMA_F8F6F4_2x1SM_SSEJSI_SI_fSF_SG_NS4_17integral_constantINS4_4UMMA5MajorELSQ_0EEESR_NSO_INSP_7ScaleInELSS_0EEEST_EEEEEENS4_6LayoutINS5_IJSC_SC_SC_EEENS5_IJNSA_ILi0EEESY_SY_EEEEENS5_IJNS4_10UnderscoreES11_S11_EEEEENS4_18SM100_TMA_2SM_LOADENS4_14ComposedLayoutINS4_7SwizzleILi2ELi4ELi3EEENS4_18smem_ptr_flag_bitsILi8EEENSW_INS5_IJNSA_ILi8EEESG_EEENS5_IJSG_SC_EEEEEEEvNS4_8identityES14_S1E_vS1F_EENS_8epilogue10collective18CollectiveEpilogueINS1H_23Sm100TmaWarpSpecializedILi1ELi1ELi64ELb0ELb0EEEJNS5_IJNSA_ILi128EEESG_SG_EEENS5_IJNSW_IS1M_SC_EENSW_ISG_SC_EEEEESI_SJ_SI_SJ_NS1H_6fusion15FusionCallbacksIS1L_NS1R_17LinearCombinationISI_fSI_fLNS_15FloatRoundStyleE2EEES1N_S1Q_JEEENS4_5SM1004TMEM4LOAD26SM100_TMEM_LOAD_32dp32b64xENS4_13SM90_TMA_LOADES1E_NS4_39AutoVectorizingCopyWithAssumedAlignmentILi128EEENS4_14SM90_TMA_STOREES1E_S23_S23_EEEvvEEEEvNT_6ParamsE,"a",@progbits
	.sectionflags	@""
	.align	4
.nv.constant0._ZN7cutlass13device_kernelINS_4gemm6kernel13GemmUniversalIN4cute5tupleIJiiiiEEENS1_10collective13CollectiveMmaINS1_35MainloopSm100TmaUmmaWarpSpecializedILi20ELi2ELi4ENS5_IJNS4_1CILi2EEENSA_ILi1EEESC_EEEEENS5_IJNSA_ILi256EEENSA_ILi64EEESG_EEENS_12float_e5m2_tENS5_IJlSC_lEEESI_SJ_NS4_8TiledMMAINS4_8MMA_AtomIJNS4_10MMA_TraitsINS4_25SM100_MMA_F8F6F4_2x1SM_SSEJSI_SI_fSF_SG_NS4_17integral_constantINS4_4UMMA5MajorELSQ_0EEESR_NSO_INSP_7ScaleInELSS_0EEEST_EEEEEENS4_6LayoutINS5_IJSC_SC_SC_EEENS5_IJNSA_ILi0EEESY_SY_EEEEENS5_IJNS4_10UnderscoreES11_S11_EEEEENS4_18SM100_TMA_2SM_LOADENS4_14ComposedLayoutINS4_7SwizzleILi2ELi4ELi3EEENS4_18smem_ptr_flag_bitsILi8EEENSW_INS5_IJNSA_ILi8EEESG_EEENS5_IJSG_SC_EEEEEEEvNS4_8identityES14_S1E_vS1F_EENS_8epilogue10collective18CollectiveEpilogueINS1H_23Sm100TmaWarpSpecializedILi1ELi1ELi64ELb0ELb0EEEJNS5_IJNSA_ILi128EEESG_SG_EEENS5_IJNSW_IS1M_SC_EENSW_ISG_SC_EEEEESI_SJ_SI_SJ_NS1H_6fusion15FusionCallbacksIS1L_NS1R_17LinearCombinationISI_fSI_fLNS_15FloatRoundStyleE2EEES1N_S1Q_JEEENS4_5SM1004TMEM4LOAD26SM100_TMEM_LOAD_32dp32b64xENS4_13SM90_TMA_LOADES1E_NS4_39AutoVectorizingCopyWithAssumedAlignmentILi128EEENS4_14SM90_TMA_STOREES1E_S23_S23_EEEvvEEEEvNT_6ParamsE:
	.zero		2944


//--------------------- SYMBOLS --------------------------

	.type		.nv.reservedSmem.offset0,@object
	.size		.nv.reservedSmem.offset0,0x4
	.type		.nv.reservedSmem.cap,@object
	.size		.nv.reservedSmem.cap,0x4
	.type		__assertfail,@function
